//
// Generated by NVIDIA NVVM Compiler
//
// Compiler Build ID: CL-36424714
// Cuda compilation tools, release 13.0, V13.0.88
// Based on NVVM 20.0.0
//

.version 9.0
.target sm_100
.address_size 64

	// .globl	_Z6KeccakPciP5INTER
.const .align 1 .b8 rho[25] = {0, 1, 62, 28, 27, 36, 44, 6, 55, 20, 3, 10, 43, 25, 39, 41, 45, 15, 21, 8, 18, 2, 61, 56, 14};
.const .align 1 .b8 pi[25] = {0, 6, 12, 18, 24, 3, 9, 10, 16, 22, 1, 7, 13, 19, 20, 4, 5, 11, 17, 23, 2, 8, 14, 15, 21};
.const .align 8 .b8 iota[192] = {1, 0, 0, 0, 0, 0, 0, 0, 130, 128, 0, 0, 0, 0, 0, 0, 138, 128, 0, 0, 0, 0, 0, 128, 0, 128, 0, 128, 0, 0, 0, 128, 139, 128, 0, 0, 0, 0, 0, 0, 1, 0, 0, 128, 0, 0, 0, 0, 129, 128, 0, 128, 0, 0, 0, 128, 9, 128, 0, 0, 0, 0, 0, 128, 138, 0, 0, 0, 0, 0, 0, 0, 136, 0, 0, 0, 0, 0, 0, 0, 9, 128, 0, 128, 0, 0, 0, 0, 10, 0, 0, 128, 0, 0, 0, 0, 139, 128, 0, 128, 0, 0, 0, 0, 139, 0, 0, 0, 0, 0, 0, 128, 137, 128, 0, 0, 0, 0, 0, 128, 3, 128, 0, 0, 0, 0, 0, 128, 2, 128, 0, 0, 0, 0, 0, 128, 128, 0, 0, 0, 0, 0, 0, 128, 10, 128, 0, 0, 0, 0, 0, 0, 10, 0, 0, 128, 0, 0, 0, 128, 129, 128, 0, 128, 0, 0, 0, 128, 128, 128, 0, 0, 0, 0, 0, 128, 1, 0, 0, 128, 0, 0, 0, 0, 8, 128, 0, 128, 0, 0, 0, 128};

.visible .entry _Z6KeccakPciP5INTER(
	.param .u64 .ptr .align 1 _Z6KeccakPciP5INTER_param_0,
	.param .u32 _Z6KeccakPciP5INTER_param_1,
	.param .u64 .ptr .align 1 _Z6KeccakPciP5INTER_param_2
)
{
	.local .align 8 .b8 	__local_depot0[200];
	.reg .b64 	%SP;
	.reg .b64 	%SPL;
	.reg .pred 	%p<15>;
	.reg .b16 	%rs<230>;
	.reg .b32 	%r<212>;
	.reg .b64 	%rd<704>;

	mov.u64 	%SPL, __local_depot0;
	ld.param.u64 	%rd229, [_Z6KeccakPciP5INTER_param_0];
	add.u64 	%rd1, %SPL, 0;
	mov.b64 	%rd624, 0;
$L__BB0_1:
	shl.b64 	%rd233, %rd624, 3;
	add.s64 	%rd234, %rd1, %rd233;
	mov.b32 	%r19, 0;
	st.local.v2.u32 	[%rd234], {%r19, %r19};
	add.s64 	%rd3, %rd624, 1;
	setp.lt.u64 	%p1, %rd624, 24;
	mov.u64 	%rd624, %rd3;
	@%p1 bra 	$L__BB0_1;
	ld.param.u32 	%r200, [_Z6KeccakPciP5INTER_param_1];
	setp.lt.s32 	%p2, %r200, 1;
	mov.b16 	%rs198, 0;
	mov.u16 	%rs199, %rs198;
	mov.u16 	%rs200, %rs198;
	mov.u16 	%rs201, %rs198;
	mov.u16 	%rs202, %rs198;
	mov.u16 	%rs203, %rs198;
	mov.u16 	%rs204, %rs198;
	mov.u16 	%rs205, %rs198;
	mov.u16 	%rs206, %rs198;
	mov.u16 	%rs207, %rs198;
	mov.u16 	%rs208, %rs198;
	mov.u16 	%rs209, %rs198;
	mov.u16 	%rs210, %rs198;
	mov.u16 	%rs211, %rs198;
	mov.u16 	%rs212, %rs198;
	mov.u16 	%rs213, %rs198;
	mov.u16 	%rs214, %rs198;
	mov.u16 	%rs215, %rs198;
	mov.u16 	%rs216, %rs198;
	mov.u16 	%rs217, %rs198;
	mov.u16 	%rs218, %rs198;
	mov.u16 	%rs219, %rs198;
	mov.u16 	%rs220, %rs198;
	mov.u16 	%rs221, %rs198;
	mov.u16 	%rs222, %rs198;
	mov.u16 	%rs223, %rs198;
	mov.u16 	%rs224, %rs198;
	mov.u16 	%rs225, %rs198;
	mov.u16 	%rs226, %rs198;
	mov.u16 	%rs227, %rs198;
	mov.u16 	%rs228, %rs198;
	mov.u16 	%rs229, %rs198;
	@%p2 bra 	$L__BB0_24;
	ld.param.u32 	%r206, [_Z6KeccakPciP5INTER_param_1];
	cvta.to.global.u64 	%rd678, %rd229;
	and.b32  	%r1, %r206, 3;
	ld.const.u8 	%rs69, [pi];
	cvt.u64.u16 	%rd236, %rs69;
	and.b64  	%rd237, %rd236, 255;
	mov.u64 	%rd238, rho;
	add.s64 	%rd239, %rd238, %rd237;
	ld.const.u8 	%rd6, [%rd239];
	ld.const.u8 	%rs70, [pi+1];
	cvt.u64.u16 	%rd240, %rs70;
	and.b64  	%rd241, %rd240, 255;
	add.s64 	%rd242, %rd238, %rd241;
	ld.const.u8 	%rd9, [%rd242];
	ld.const.u8 	%rs71, [pi+2];
	cvt.u64.u16 	%rd243, %rs71;
	and.b64  	%rd244, %rd243, 255;
	add.s64 	%rd245, %rd238, %rd244;
	ld.const.u8 	%rd12, [%rd245];
	ld.const.u8 	%rs72, [pi+3];
	cvt.u64.u16 	%rd246, %rs72;
	and.b64  	%rd247, %rd246, 255;
	add.s64 	%rd248, %rd238, %rd247;
	ld.const.u8 	%rd15, [%rd248];
	ld.const.u8 	%rs73, [pi+4];
	cvt.u64.u16 	%rd249, %rs73;
	and.b64  	%rd250, %rd249, 255;
	add.s64 	%rd251, %rd238, %rd250;
	ld.const.u8 	%rd18, [%rd251];
	ld.const.u8 	%rs74, [pi+5];
	cvt.u64.u16 	%rd252, %rs74;
	and.b64  	%rd253, %rd252, 255;
	add.s64 	%rd254, %rd238, %rd253;
	ld.const.u8 	%rd21, [%rd254];
	ld.const.u8 	%rs75, [pi+6];
	cvt.u64.u16 	%rd255, %rs75;
	and.b64  	%rd256, %rd255, 255;
	add.s64 	%rd257, %rd238, %rd256;
	ld.const.u8 	%rd24, [%rd257];
	ld.const.u8 	%rs76, [pi+7];
	cvt.u64.u16 	%rd258, %rs76;
	and.b64  	%rd259, %rd258, 255;
	add.s64 	%rd260, %rd238, %rd259;
	ld.const.u8 	%rd26, [%rd260];
	ld.const.u8 	%rs77, [pi+8];
	cvt.u64.u16 	%rd261, %rs77;
	and.b64  	%rd262, %rd261, 255;
	add.s64 	%rd263, %rd238, %rd262;
	ld.const.u8 	%rd28, [%rd263];
	ld.const.u8 	%rs78, [pi+9];
	cvt.u64.u16 	%rd264, %rs78;
	and.b64  	%rd265, %rd264, 255;
	add.s64 	%rd266, %rd238, %rd265;
	ld.const.u8 	%rd31, [%rd266];
	ld.const.u8 	%rs79, [pi+10];
	cvt.u64.u16 	%rd267, %rs79;
	and.b64  	%rd268, %rd267, 255;
	add.s64 	%rd269, %rd238, %rd268;
	ld.const.u8 	%rd34, [%rd269];
	ld.const.u8 	%rs80, [pi+11];
	cvt.u64.u16 	%rd270, %rs80;
	and.b64  	%rd271, %rd270, 255;
	add.s64 	%rd272, %rd238, %rd271;
	ld.const.u8 	%rd37, [%rd272];
	ld.const.u8 	%rs81, [pi+12];
	cvt.u64.u16 	%rd273, %rs81;
	and.b64  	%rd274, %rd273, 255;
	add.s64 	%rd275, %rd238, %rd274;
	ld.const.u8 	%rd40, [%rd275];
	ld.const.u8 	%rs82, [pi+13];
	cvt.u64.u16 	%rd276, %rs82;
	and.b64  	%rd277, %rd276, 255;
	add.s64 	%rd278, %rd238, %rd277;
	ld.const.u8 	%rd43, [%rd278];
	ld.const.u8 	%rs83, [pi+14];
	cvt.u64.u16 	%rd279, %rs83;
	and.b64  	%rd280, %rd279, 255;
	add.s64 	%rd281, %rd238, %rd280;
	ld.const.u8 	%rd46, [%rd281];
	ld.const.u8 	%rs84, [pi+15];
	cvt.u64.u16 	%rd282, %rs84;
	and.b64  	%rd283, %rd282, 255;
	add.s64 	%rd284, %rd238, %rd283;
	ld.const.u8 	%rd49, [%rd284];
	ld.const.u8 	%rs85, [pi+16];
	cvt.u64.u16 	%rd285, %rs85;
	and.b64  	%rd286, %rd285, 255;
	add.s64 	%rd287, %rd238, %rd286;
	ld.const.u8 	%rd52, [%rd287];
	ld.const.u8 	%rs86, [pi+17];
	cvt.u64.u16 	%rd288, %rs86;
	and.b64  	%rd289, %rd288, 255;
	add.s64 	%rd290, %rd238, %rd289;
	ld.const.u8 	%rd54, [%rd290];
	ld.const.u8 	%rs87, [pi+18];
	cvt.u64.u16 	%rd291, %rs87;
	and.b64  	%rd292, %rd291, 255;
	add.s64 	%rd293, %rd238, %rd292;
	ld.const.u8 	%rd56, [%rd293];
	ld.const.u8 	%rs88, [pi+19];
	cvt.u64.u16 	%rd294, %rs88;
	and.b64  	%rd295, %rd294, 255;
	add.s64 	%rd296, %rd238, %rd295;
	ld.const.u8 	%rd59, [%rd296];
	ld.const.u8 	%rs89, [pi+20];
	cvt.u64.u16 	%rd297, %rs89;
	and.b64  	%rd298, %rd297, 255;
	add.s64 	%rd299, %rd238, %rd298;
	ld.const.u8 	%rd62, [%rd299];
	ld.const.u8 	%rs90, [pi+21];
	cvt.u64.u16 	%rd300, %rs90;
	and.b64  	%rd301, %rd300, 255;
	add.s64 	%rd302, %rd238, %rd301;
	ld.const.u8 	%rd65, [%rd302];
	ld.const.u8 	%rs91, [pi+22];
	cvt.u64.u16 	%rd303, %rs91;
	and.b64  	%rd304, %rd303, 255;
	add.s64 	%rd305, %rd238, %rd304;
	ld.const.u8 	%rd68, [%rd305];
	ld.const.u8 	%rs92, [pi+23];
	cvt.u64.u16 	%rd306, %rs92;
	and.b64  	%rd307, %rd306, 255;
	add.s64 	%rd308, %rd238, %rd307;
	ld.const.u8 	%rd71, [%rd308];
	ld.const.u8 	%rs93, [pi+24];
	cvt.u64.u16 	%rd309, %rs93;
	and.b64  	%rd310, %rd309, 255;
	add.s64 	%rd311, %rd238, %rd310;
	ld.const.u8 	%rd74, [%rd311];
	cvt.u32.u16 	%r21, %rs69;
	and.b32  	%r22, %r21, 255;
	mul.wide.u32 	%rd312, %r22, 8;
	add.s64 	%rd5, %rd1, %rd312;
	sub.s64 	%rd313, 64, %rd6;
	and.b64  	%rd7, %rd313, 4294967295;
	cvt.u32.u16 	%r23, %rs70;
	and.b32  	%r24, %r23, 255;
	mul.wide.u32 	%rd314, %r24, 8;
	add.s64 	%rd8, %rd1, %rd314;
	sub.s64 	%rd315, 64, %rd9;
	and.b64  	%rd10, %rd315, 4294967295;
	cvt.u32.u16 	%r25, %rs71;
	and.b32  	%r26, %r25, 255;
	mul.wide.u32 	%rd316, %r26, 8;
	add.s64 	%rd11, %rd1, %rd316;
	sub.s64 	%rd317, 64, %rd12;
	and.b64  	%rd13, %rd317, 4294967295;
	cvt.u32.u16 	%r27, %rs72;
	and.b32  	%r28, %r27, 255;
	mul.wide.u32 	%rd318, %r28, 8;
	add.s64 	%rd14, %rd1, %rd318;
	sub.s64 	%rd319, 64, %rd15;
	and.b64  	%rd16, %rd319, 4294967295;
	cvt.u32.u16 	%r29, %rs73;
	and.b32  	%r30, %r29, 255;
	mul.wide.u32 	%rd320, %r30, 8;
	add.s64 	%rd17, %rd1, %rd320;
	sub.s64 	%rd321, 64, %rd18;
	and.b64  	%rd19, %rd321, 4294967295;
	cvt.u32.u16 	%r31, %rs74;
	and.b32  	%r32, %r31, 255;
	mul.wide.u32 	%rd322, %r32, 8;
	add.s64 	%rd20, %rd1, %rd322;
	sub.s64 	%rd323, 64, %rd21;
	and.b64  	%rd22, %rd323, 4294967295;
	cvt.u32.u16 	%r33, %rs75;
	and.b32  	%r34, %r33, 255;
	mul.wide.u32 	%rd324, %r34, 8;
	add.s64 	%rd23, %rd1, %rd324;
	cvt.u32.u16 	%r35, %rs76;
	and.b32  	%r36, %r35, 255;
	mul.wide.u32 	%rd325, %r36, 8;
	add.s64 	%rd25, %rd1, %rd325;
	cvt.u32.u16 	%r37, %rs77;
	and.b32  	%r38, %r37, 255;
	mul.wide.u32 	%rd326, %r38, 8;
	add.s64 	%rd27, %rd1, %rd326;
	sub.s64 	%rd327, 64, %rd28;
	and.b64  	%rd29, %rd327, 4294967295;
	cvt.u32.u16 	%r39, %rs78;
	and.b32  	%r40, %r39, 255;
	mul.wide.u32 	%rd328, %r40, 8;
	add.s64 	%rd30, %rd1, %rd328;
	sub.s64 	%rd329, 64, %rd31;
	and.b64  	%rd32, %rd329, 4294967295;
	cvt.u32.u16 	%r41, %rs79;
	and.b32  	%r42, %r41, 255;
	mul.wide.u32 	%rd330, %r42, 8;
	add.s64 	%rd33, %rd1, %rd330;
	sub.s64 	%rd331, 64, %rd34;
	and.b64  	%rd35, %rd331, 4294967295;
	cvt.u32.u16 	%r43, %rs80;
	and.b32  	%r44, %r43, 255;
	mul.wide.u32 	%rd332, %r44, 8;
	add.s64 	%rd36, %rd1, %rd332;
	sub.s64 	%rd333, 64, %rd37;
	and.b64  	%rd38, %rd333, 4294967295;
	cvt.u32.u16 	%r45, %rs81;
	and.b32  	%r46, %r45, 255;
	mul.wide.u32 	%rd334, %r46, 8;
	add.s64 	%rd39, %rd1, %rd334;
	sub.s64 	%rd335, 64, %rd40;
	and.b64  	%rd41, %rd335, 4294967295;
	cvt.u32.u16 	%r47, %rs82;
	and.b32  	%r48, %r47, 255;
	mul.wide.u32 	%rd336, %r48, 8;
	add.s64 	%rd42, %rd1, %rd336;
	sub.s64 	%rd337, 64, %rd43;
	and.b64  	%rd44, %rd337, 4294967295;
	cvt.u32.u16 	%r49, %rs83;
	and.b32  	%r50, %r49, 255;
	mul.wide.u32 	%rd338, %r50, 8;
	add.s64 	%rd45, %rd1, %rd338;
	sub.s64 	%rd339, 64, %rd46;
	and.b64  	%rd47, %rd339, 4294967295;
	cvt.u32.u16 	%r51, %rs84;
	and.b32  	%r52, %r51, 255;
	mul.wide.u32 	%rd340, %r52, 8;
	add.s64 	%rd48, %rd1, %rd340;
	sub.s64 	%rd341, 64, %rd49;
	and.b64  	%rd50, %rd341, 4294967295;
	cvt.u32.u16 	%r53, %rs85;
	and.b32  	%r54, %r53, 255;
	mul.wide.u32 	%rd342, %r54, 8;
	add.s64 	%rd51, %rd1, %rd342;
	cvt.u32.u16 	%r55, %rs86;
	and.b32  	%r56, %r55, 255;
	mul.wide.u32 	%rd343, %r56, 8;
	add.s64 	%rd53, %rd1, %rd343;
	cvt.u32.u16 	%r57, %rs87;
	and.b32  	%r58, %r57, 255;
	mul.wide.u32 	%rd344, %r58, 8;
	add.s64 	%rd55, %rd1, %rd344;
	sub.s64 	%rd345, 64, %rd56;
	and.b64  	%rd57, %rd345, 4294967295;
	cvt.u32.u16 	%r59, %rs88;
	and.b32  	%r60, %r59, 255;
	mul.wide.u32 	%rd346, %r60, 8;
	add.s64 	%rd58, %rd1, %rd346;
	sub.s64 	%rd347, 64, %rd59;
	and.b64  	%rd60, %rd347, 4294967295;
	cvt.u32.u16 	%r61, %rs89;
	and.b32  	%r62, %r61, 255;
	mul.wide.u32 	%rd348, %r62, 8;
	add.s64 	%rd61, %rd1, %rd348;
	sub.s64 	%rd349, 64, %rd62;
	and.b64  	%rd63, %rd349, 4294967295;
	cvt.u32.u16 	%r63, %rs90;
	and.b32  	%r64, %r63, 255;
	mul.wide.u32 	%rd350, %r64, 8;
	add.s64 	%rd64, %rd1, %rd350;
	sub.s64 	%rd351, 64, %rd65;
	and.b64  	%rd66, %rd351, 4294967295;
	cvt.u32.u16 	%r65, %rs91;
	and.b32  	%r66, %r65, 255;
	mul.wide.u32 	%rd352, %r66, 8;
	add.s64 	%rd67, %rd1, %rd352;
	sub.s64 	%rd353, 64, %rd68;
	and.b64  	%rd69, %rd353, 4294967295;
	cvt.u32.u16 	%r67, %rs92;
	and.b32  	%r68, %r67, 255;
	mul.wide.u32 	%rd354, %r68, 8;
	add.s64 	%rd70, %rd1, %rd354;
	sub.s64 	%rd355, 64, %rd71;
	and.b64  	%rd72, %rd355, 4294967295;
	cvt.u32.u16 	%r69, %rs93;
	and.b32  	%r70, %r69, 255;
	mul.wide.u32 	%rd356, %r70, 8;
	add.s64 	%rd73, %rd1, %rd356;
	sub.s64 	%rd357, 64, %rd74;
	and.b64  	%rd75, %rd357, 4294967295;
	mov.b32 	%r205, 0;
	mov.b16 	%rs197, 0;
	mov.b64 	%rd679, 0;
	mov.u64 	%rd680, %rd679;
	mov.u64 	%rd684, %rd679;
	mov.u64 	%rd685, %rd679;
	mov.u64 	%rd689, %rd679;
	mov.u64 	%rd690, %rd679;
	mov.u64 	%rd694, %rd679;
	mov.u64 	%rd699, %rd679;
	mov.u64 	%rd695, %rd679;
	mov.u64 	%rd700, %rd679;
	mov.u64 	%rd681, %rd679;
	mov.u64 	%rd686, %rd679;
	mov.u64 	%rd691, %rd679;
	mov.u64 	%rd696, %rd679;
	mov.u64 	%rd701, %rd679;
	mov.u64 	%rd682, %rd679;
	mov.u64 	%rd687, %rd679;
	mov.u64 	%rd692, %rd679;
	mov.u64 	%rd697, %rd679;
	mov.u64 	%rd702, %rd679;
	mov.u64 	%rd683, %rd679;
	mov.u64 	%rd688, %rd679;
	mov.u64 	%rd693, %rd679;
	mov.u64 	%rd698, %rd679;
	mov.u64 	%rd703, %rd679;
$L__BB0_4:
	setp.gt.u32 	%p3, %r206, 135;
	@%p3 bra 	$L__BB0_19;
	ld.param.u32 	%r202, [_Z6KeccakPciP5INTER_param_1];
	mad.lo.s32 	%r72, %r205, -136, %r202;
	add.s32 	%r73, %r72, -1;
	setp.lt.u32 	%p4, %r73, 15;
	mov.b32 	%r209, 0;
	@%p4 bra 	$L__BB0_8;
	add.s64 	%rd651, %rd1, 8;
	and.b32  	%r209, %r206, 240;
	cvt.u16.u32 	%rs94, %r206;
	shr.u16 	%rs95, %rs94, 4;
	and.b16  	%rs96, %rs95, 15;
	mul.wide.u16 	%r74, %rs96, 16;
	neg.s32 	%r207, %r74;
	add.s64 	%rd652, %rd678, 7;
$L__BB0_7:
	.pragma "nounroll";
	ld.global.u8 	%rs97, [%rd652+-7];
	ld.local.v2.b32 	{%r75, %r76}, [%rd651+-8];
	bfe.u32 	%r77, %r76, 24, 8;
	cvt.u16.u32 	%rs98, %r77;
	bfe.u32 	%r78, %r76, 16, 8;
	cvt.u16.u32 	%rs99, %r78;
	bfe.u32 	%r79, %r76, 8, 8;
	cvt.u16.u32 	%rs100, %r79;
	bfe.u32 	%r80, %r76, 0, 8;
	cvt.u16.u32 	%rs101, %r80;
	bfe.u32 	%r81, %r75, 24, 8;
	cvt.u16.u32 	%rs102, %r81;
	bfe.u32 	%r82, %r75, 16, 8;
	cvt.u16.u32 	%rs103, %r82;
	bfe.u32 	%r83, %r75, 8, 8;
	cvt.u16.u32 	%rs104, %r83;
	bfe.u32 	%r84, %r75, 0, 8;
	cvt.u16.u32 	%rs105, %r84;
	xor.b16  	%rs106, %rs105, %rs97;
	ld.global.u8 	%rs107, [%rd652+-6];
	xor.b16  	%rs108, %rs104, %rs107;
	ld.global.u8 	%rs109, [%rd652+-5];
	xor.b16  	%rs110, %rs103, %rs109;
	ld.global.u8 	%rs111, [%rd652+-4];
	xor.b16  	%rs112, %rs102, %rs111;
	ld.global.u8 	%rs113, [%rd652+-3];
	xor.b16  	%rs114, %rs101, %rs113;
	ld.global.u8 	%rs115, [%rd652+-2];
	xor.b16  	%rs116, %rs100, %rs115;
	ld.global.u8 	%rs117, [%rd652+-1];
	xor.b16  	%rs118, %rs99, %rs117;
	ld.global.u8 	%rs119, [%rd652];
	xor.b16  	%rs120, %rs98, %rs119;
	cvt.u32.u16 	%r85, %rs120;
	cvt.u32.u16 	%r86, %rs118;
	prmt.b32 	%r87, %r86, %r85, 0x3340U;
	cvt.u32.u16 	%r88, %rs116;
	cvt.u32.u16 	%r89, %rs114;
	prmt.b32 	%r90, %r89, %r88, 0x3340U;
	prmt.b32 	%r91, %r90, %r87, 0x5410U;
	cvt.u32.u16 	%r92, %rs112;
	cvt.u32.u16 	%r93, %rs110;
	prmt.b32 	%r94, %r93, %r92, 0x3340U;
	cvt.u32.u16 	%r95, %rs108;
	cvt.u32.u16 	%r96, %rs106;
	prmt.b32 	%r97, %r96, %r95, 0x3340U;
	prmt.b32 	%r98, %r97, %r94, 0x5410U;
	st.local.v2.b32 	[%rd651+-8], {%r98, %r91};
	ld.global.u8 	%rs121, [%rd652+1];
	ld.local.v2.b32 	{%r99, %r100}, [%rd651];
	bfe.u32 	%r101, %r100, 24, 8;
	cvt.u16.u32 	%rs122, %r101;
	bfe.u32 	%r102, %r100, 16, 8;
	cvt.u16.u32 	%rs123, %r102;
	bfe.u32 	%r103, %r100, 8, 8;
	cvt.u16.u32 	%rs124, %r103;
	bfe.u32 	%r104, %r100, 0, 8;
	cvt.u16.u32 	%rs125, %r104;
	bfe.u32 	%r105, %r99, 24, 8;
	cvt.u16.u32 	%rs126, %r105;
	bfe.u32 	%r106, %r99, 16, 8;
	cvt.u16.u32 	%rs127, %r106;
	bfe.u32 	%r107, %r99, 8, 8;
	cvt.u16.u32 	%rs128, %r107;
	bfe.u32 	%r108, %r99, 0, 8;
	cvt.u16.u32 	%rs129, %r108;
	xor.b16  	%rs130, %rs129, %rs121;
	ld.global.u8 	%rs131, [%rd652+2];
	xor.b16  	%rs132, %rs128, %rs131;
	ld.global.u8 	%rs133, [%rd652+3];
	xor.b16  	%rs134, %rs127, %rs133;
	ld.global.u8 	%rs135, [%rd652+4];
	xor.b16  	%rs136, %rs126, %rs135;
	ld.global.u8 	%rs137, [%rd652+5];
	xor.b16  	%rs138, %rs125, %rs137;
	ld.global.u8 	%rs139, [%rd652+6];
	xor.b16  	%rs140, %rs124, %rs139;
	ld.global.u8 	%rs141, [%rd652+7];
	xor.b16  	%rs142, %rs123, %rs141;
	ld.global.u8 	%rs143, [%rd652+8];
	xor.b16  	%rs144, %rs122, %rs143;
	cvt.u32.u16 	%r109, %rs144;
	cvt.u32.u16 	%r110, %rs142;
	prmt.b32 	%r111, %r110, %r109, 0x3340U;
	cvt.u32.u16 	%r112, %rs140;
	cvt.u32.u16 	%r113, %rs138;
	prmt.b32 	%r114, %r113, %r112, 0x3340U;
	prmt.b32 	%r115, %r114, %r111, 0x5410U;
	cvt.u32.u16 	%r116, %rs136;
	cvt.u32.u16 	%r117, %rs134;
	prmt.b32 	%r118, %r117, %r116, 0x3340U;
	cvt.u32.u16 	%r119, %rs132;
	cvt.u32.u16 	%r120, %rs130;
	prmt.b32 	%r121, %r120, %r119, 0x3340U;
	prmt.b32 	%r122, %r121, %r118, 0x5410U;
	st.local.v2.b32 	[%rd651], {%r122, %r115};
	add.s32 	%r207, %r207, 16;
	add.s64 	%rd652, %rd652, 16;
	add.s64 	%rd651, %rd651, 16;
	setp.ne.s32 	%p5, %r207, 0;
	@%p5 bra 	$L__BB0_7;
$L__BB0_8:
	and.b32  	%r123, %r206, 15;
	setp.eq.s32 	%p6, %r123, 0;
	@%p6 bra 	$L__BB0_18;
	ld.param.u32 	%r203, [_Z6KeccakPciP5INTER_param_1];
	shl.b16 	%rs145, %rs197, 3;
	cvt.u16.u32 	%rs146, %r203;
	add.s16 	%rs147, %rs145, %rs146;
	cvt.u32.u16 	%r124, %rs147;
	and.b32  	%r9, %r124, 15;
	add.s32 	%r125, %r9, -1;
	setp.lt.u32 	%p7, %r125, 7;
	@%p7 bra 	$L__BB0_11;
	cvt.u64.u32 	%rd375, %r209;
	add.s64 	%rd376, %rd678, %rd375;
	ld.global.u8 	%rs148, [%rd376];
	add.s64 	%rd377, %rd1, %rd375;
	ld.local.u8 	%rs149, [%rd377];
	xor.b16  	%rs150, %rs149, %rs148;
	st.local.u8 	[%rd377], %rs150;
	ld.global.u8 	%rs151, [%rd376+1];
	ld.local.u8 	%rs152, [%rd377+1];
	xor.b16  	%rs153, %rs152, %rs151;
	st.local.u8 	[%rd377+1], %rs153;
	ld.global.u8 	%rs154, [%rd376+2];
	ld.local.u8 	%rs155, [%rd377+2];
	xor.b16  	%rs156, %rs155, %rs154;
	st.local.u8 	[%rd377+2], %rs156;
	ld.global.u8 	%rs157, [%rd376+3];
	ld.local.u8 	%rs158, [%rd377+3];
	xor.b16  	%rs159, %rs158, %rs157;
	st.local.u8 	[%rd377+3], %rs159;
	ld.global.u8 	%rs160, [%rd376+4];
	ld.local.u8 	%rs161, [%rd377+4];
	xor.b16  	%rs162, %rs161, %rs160;
	st.local.u8 	[%rd377+4], %rs162;
	ld.global.u8 	%rs163, [%rd376+5];
	ld.local.u8 	%rs164, [%rd377+5];
	xor.b16  	%rs165, %rs164, %rs163;
	st.local.u8 	[%rd377+5], %rs165;
	ld.global.u8 	%rs166, [%rd376+6];
	ld.local.u8 	%rs167, [%rd377+6];
	xor.b16  	%rs168, %rs167, %rs166;
	st.local.u8 	[%rd377+6], %rs168;
	ld.global.u8 	%rs169, [%rd376+7];
	ld.local.u8 	%rs170, [%rd377+7];
	xor.b16  	%rs171, %rs170, %rs169;
	st.local.u8 	[%rd377+7], %rs171;
	add.s32 	%r209, %r209, 8;
$L__BB0_11:
	and.b32  	%r126, %r9, 7;
	setp.eq.s32 	%p8, %r126, 0;
	@%p8 bra 	$L__BB0_18;
	ld.param.u32 	%r204, [_Z6KeccakPciP5INTER_param_1];
	and.b32  	%r127, %r204, 7;
	add.s32 	%r128, %r127, -1;
	setp.lt.u32 	%p9, %r128, 3;
	@%p9 bra 	$L__BB0_14;
	cvt.u64.u32 	%rd378, %r209;
	add.s64 	%rd379, %rd678, %rd378;
	ld.global.u8 	%rs172, [%rd379];
	add.s64 	%rd380, %rd1, %rd378;
	ld.local.u8 	%rs173, [%rd380];
	xor.b16  	%rs174, %rs173, %rs172;
	st.local.u8 	[%rd380], %rs174;
	ld.global.u8 	%rs175, [%rd379+1];
	ld.local.u8 	%rs176, [%rd380+1];
	xor.b16  	%rs177, %rs176, %rs175;
	st.local.u8 	[%rd380+1], %rs177;
	ld.global.u8 	%rs178, [%rd379+2];
	ld.local.u8 	%rs179, [%rd380+2];
	xor.b16  	%rs180, %rs179, %rs178;
	st.local.u8 	[%rd380+2], %rs180;
	ld.global.u8 	%rs181, [%rd379+3];
	ld.local.u8 	%rs182, [%rd380+3];
	xor.b16  	%rs183, %rs182, %rs181;
	st.local.u8 	[%rd380+3], %rs183;
	add.s32 	%r209, %r209, 4;
$L__BB0_14:
	setp.eq.s32 	%p10, %r1, 0;
	@%p10 bra 	$L__BB0_18;
	setp.eq.s32 	%p11, %r1, 1;
	cvt.u64.u32 	%rd381, %r209;
	add.s64 	%rd108, %rd678, %rd381;
	ld.global.u8 	%rs184, [%rd108];
	add.s64 	%rd109, %rd1, %rd381;
	ld.local.u8 	%rs185, [%rd109];
	xor.b16  	%rs186, %rs185, %rs184;
	st.local.u8 	[%rd109], %rs186;
	@%p11 bra 	$L__BB0_18;
	setp.eq.s32 	%p12, %r1, 2;
	ld.global.u8 	%rs187, [%rd108+1];
	ld.local.u8 	%rs188, [%rd109+1];
	xor.b16  	%rs189, %rs188, %rs187;
	st.local.u8 	[%rd109+1], %rs189;
	@%p12 bra 	$L__BB0_18;
	ld.global.u8 	%rs190, [%rd108+2];
	ld.local.u8 	%rs191, [%rd109+2];
	xor.b16  	%rs192, %rs191, %rs190;
	st.local.u8 	[%rd109+2], %rs192;
$L__BB0_18:
	cvt.u64.u32 	%rd382, %r206;
	add.s64 	%rd383, %rd1, %rd382;
	ld.local.u8 	%rs193, [%rd383];
	xor.b16  	%rs194, %rs193, 6;
	st.local.u8 	[%rd383], %rs194;
	ld.local.u8 	%rs195, [%rd1+135];
	xor.b16  	%rs196, %rs195, 128;
	st.local.u8 	[%rd1+135], %rs196;
	ld.local.u64 	%rd703, [%rd1];
	ld.local.u64 	%rd702, [%rd1+40];
	ld.local.u64 	%rd701, [%rd1+80];
	ld.local.u64 	%rd700, [%rd1+120];
	ld.local.u64 	%rd699, [%rd1+160];
	ld.local.u64 	%rd698, [%rd1+8];
	ld.local.u64 	%rd697, [%rd1+48];
	ld.local.u64 	%rd696, [%rd1+88];
	ld.local.u64 	%rd695, [%rd1+128];
	ld.local.u64 	%rd694, [%rd1+168];
	ld.local.u64 	%rd693, [%rd1+16];
	ld.local.u64 	%rd692, [%rd1+56];
	ld.local.u64 	%rd691, [%rd1+96];
	ld.local.u64 	%rd690, [%rd1+136];
	ld.local.u64 	%rd689, [%rd1+176];
	ld.local.u64 	%rd688, [%rd1+24];
	ld.local.u64 	%rd687, [%rd1+64];
	ld.local.u64 	%rd686, [%rd1+104];
	ld.local.u64 	%rd685, [%rd1+144];
	ld.local.u64 	%rd684, [%rd1+184];
	ld.local.u64 	%rd683, [%rd1+32];
	ld.local.u64 	%rd682, [%rd1+72];
	ld.local.u64 	%rd681, [%rd1+112];
	ld.local.u64 	%rd680, [%rd1+152];
	ld.local.u64 	%rd679, [%rd1+192];
	bra.uni 	$L__BB0_20;
$L__BB0_19:
	ld.global.u64 	%rd358, [%rd678];
	xor.b64  	%rd703, %rd703, %rd358;
	st.local.u64 	[%rd1], %rd703;
	ld.global.u64 	%rd359, [%rd678+8];
	xor.b64  	%rd698, %rd698, %rd359;
	st.local.u64 	[%rd1+8], %rd698;
	ld.global.u64 	%rd360, [%rd678+16];
	xor.b64  	%rd693, %rd693, %rd360;
	ld.global.u64 	%rd361, [%rd678+24];
	xor.b64  	%rd688, %rd688, %rd361;
	ld.global.u64 	%rd362, [%rd678+32];
	xor.b64  	%rd683, %rd683, %rd362;
	ld.global.u64 	%rd363, [%rd678+40];
	xor.b64  	%rd702, %rd702, %rd363;
	ld.global.u64 	%rd364, [%rd678+48];
	xor.b64  	%rd697, %rd697, %rd364;
	ld.global.u64 	%rd365, [%rd678+56];
	xor.b64  	%rd692, %rd692, %rd365;
	ld.global.u64 	%rd366, [%rd678+64];
	xor.b64  	%rd687, %rd687, %rd366;
	ld.global.u64 	%rd367, [%rd678+72];
	xor.b64  	%rd682, %rd682, %rd367;
	ld.global.u64 	%rd368, [%rd678+80];
	xor.b64  	%rd701, %rd701, %rd368;
	ld.global.u64 	%rd369, [%rd678+88];
	xor.b64  	%rd696, %rd696, %rd369;
	ld.global.u64 	%rd370, [%rd678+96];
	xor.b64  	%rd691, %rd691, %rd370;
	ld.global.u64 	%rd371, [%rd678+104];
	xor.b64  	%rd686, %rd686, %rd371;
	ld.global.u64 	%rd372, [%rd678+112];
	xor.b64  	%rd681, %rd681, %rd372;
	ld.global.u64 	%rd373, [%rd678+120];
	xor.b64  	%rd700, %rd700, %rd373;
	ld.global.u64 	%rd374, [%rd678+128];
	xor.b64  	%rd695, %rd695, %rd374;
	add.s64 	%rd678, %rd678, 136;
$L__BB0_20:
	mov.b32 	%r211, 0;
$L__BB0_21:
	xor.b64  	%rd384, %rd702, %rd703;
	xor.b64  	%rd385, %rd384, %rd701;
	xor.b64  	%rd386, %rd385, %rd700;
	xor.b64  	%rd387, %rd386, %rd699;
	xor.b64  	%rd388, %rd697, %rd698;
	xor.b64  	%rd389, %rd388, %rd696;
	xor.b64  	%rd390, %rd389, %rd695;
	xor.b64  	%rd391, %rd390, %rd694;
	xor.b64  	%rd392, %rd692, %rd693;
	xor.b64  	%rd393, %rd392, %rd691;
	xor.b64  	%rd394, %rd393, %rd690;
	xor.b64  	%rd395, %rd394, %rd689;
	xor.b64  	%rd396, %rd687, %rd688;
	xor.b64  	%rd397, %rd396, %rd686;
	xor.b64  	%rd398, %rd397, %rd685;
	xor.b64  	%rd399, %rd398, %rd684;
	xor.b64  	%rd400, %rd682, %rd683;
	xor.b64  	%rd401, %rd400, %rd681;
	xor.b64  	%rd402, %rd401, %rd680;
	xor.b64  	%rd403, %rd402, %rd679;
	mov.b64 	{%r130, %r131}, %rd391;
	shf.l.wrap.b32 	%r132, %r130, %r131, 1;
	shf.l.wrap.b32 	%r133, %r131, %r130, 1;
	mov.b64 	%rd404, {%r133, %r132};
	xor.b64  	%rd405, %rd404, %rd403;
	xor.b64  	%rd406, %rd405, %rd703;
	st.local.u64 	[%rd1], %rd406;
	xor.b64  	%rd407, %rd405, %rd702;
	st.local.u64 	[%rd1+40], %rd407;
	xor.b64  	%rd408, %rd405, %rd701;
	st.local.u64 	[%rd1+80], %rd408;
	xor.b64  	%rd409, %rd405, %rd700;
	st.local.u64 	[%rd1+120], %rd409;
	xor.b64  	%rd410, %rd405, %rd699;
	st.local.u64 	[%rd1+160], %rd410;
	mov.b64 	{%r134, %r135}, %rd395;
	shf.l.wrap.b32 	%r136, %r134, %r135, 1;
	shf.l.wrap.b32 	%r137, %r135, %r134, 1;
	mov.b64 	%rd411, {%r137, %r136};
	xor.b64  	%rd412, %rd411, %rd387;
	xor.b64  	%rd413, %rd412, %rd698;
	st.local.u64 	[%rd1+8], %rd413;
	xor.b64  	%rd414, %rd412, %rd697;
	st.local.u64 	[%rd1+48], %rd414;
	xor.b64  	%rd415, %rd412, %rd696;
	st.local.u64 	[%rd1+88], %rd415;
	xor.b64  	%rd416, %rd412, %rd695;
	st.local.u64 	[%rd1+128], %rd416;
	xor.b64  	%rd417, %rd412, %rd694;
	st.local.u64 	[%rd1+168], %rd417;
	mov.b64 	{%r138, %r139}, %rd399;
	shf.l.wrap.b32 	%r140, %r138, %r139, 1;
	shf.l.wrap.b32 	%r141, %r139, %r138, 1;
	mov.b64 	%rd418, {%r141, %r140};
	xor.b64  	%rd419, %rd418, %rd391;
	xor.b64  	%rd420, %rd419, %rd693;
	st.local.u64 	[%rd1+16], %rd420;
	xor.b64  	%rd421, %rd419, %rd692;
	st.local.u64 	[%rd1+56], %rd421;
	xor.b64  	%rd422, %rd419, %rd691;
	st.local.u64 	[%rd1+96], %rd422;
	xor.b64  	%rd423, %rd419, %rd690;
	st.local.u64 	[%rd1+136], %rd423;
	xor.b64  	%rd424, %rd419, %rd689;
	st.local.u64 	[%rd1+176], %rd424;
	mov.b64 	{%r142, %r143}, %rd403;
	shf.l.wrap.b32 	%r144, %r142, %r143, 1;
	shf.l.wrap.b32 	%r145, %r143, %r142, 1;
	mov.b64 	%rd425, {%r145, %r144};
	xor.b64  	%rd426, %rd425, %rd395;
	xor.b64  	%rd427, %rd426, %rd688;
	st.local.u64 	[%rd1+24], %rd427;
	xor.b64  	%rd428, %rd426, %rd687;
	st.local.u64 	[%rd1+64], %rd428;
	xor.b64  	%rd429, %rd426, %rd686;
	st.local.u64 	[%rd1+104], %rd429;
	xor.b64  	%rd430, %rd426, %rd685;
	st.local.u64 	[%rd1+144], %rd430;
	xor.b64  	%rd431, %rd426, %rd684;
	st.local.u64 	[%rd1+184], %rd431;
	mov.b64 	{%r146, %r147}, %rd387;
	shf.l.wrap.b32 	%r148, %r146, %r147, 1;
	shf.l.wrap.b32 	%r149, %r147, %r146, 1;
	mov.b64 	%rd432, {%r149, %r148};
	xor.b64  	%rd433, %rd432, %rd399;
	xor.b64  	%rd434, %rd433, %rd683;
	st.local.u64 	[%rd1+32], %rd434;
	xor.b64  	%rd435, %rd433, %rd682;
	st.local.u64 	[%rd1+72], %rd435;
	xor.b64  	%rd436, %rd433, %rd681;
	st.local.u64 	[%rd1+112], %rd436;
	xor.b64  	%rd437, %rd433, %rd680;
	st.local.u64 	[%rd1+152], %rd437;
	xor.b64  	%rd438, %rd433, %rd679;
	st.local.u64 	[%rd1+192], %rd438;
	ld.local.u64 	%rd439, [%rd5];
	cvt.u32.u64 	%r150, %rd6;
	shl.b64 	%rd440, %rd439, %r150;
	cvt.u32.u64 	%r151, %rd7;
	shr.u64 	%rd441, %rd439, %r151;
	xor.b64  	%rd442, %rd441, %rd440;
	ld.local.u64 	%rd443, [%rd8];
	cvt.u32.u64 	%r152, %rd9;
	shl.b64 	%rd444, %rd443, %r152;
	cvt.u32.u64 	%r153, %rd10;
	shr.u64 	%rd445, %rd443, %r153;
	xor.b64  	%rd446, %rd445, %rd444;
	ld.local.u64 	%rd447, [%rd11];
	cvt.u32.u64 	%r154, %rd12;
	shl.b64 	%rd448, %rd447, %r154;
	cvt.u32.u64 	%r155, %rd13;
	shr.u64 	%rd449, %rd447, %r155;
	xor.b64  	%rd450, %rd449, %rd448;
	ld.local.u64 	%rd451, [%rd14];
	cvt.u32.u64 	%r156, %rd15;
	shl.b64 	%rd452, %rd451, %r156;
	cvt.u32.u64 	%r157, %rd16;
	shr.u64 	%rd453, %rd451, %r157;
	xor.b64  	%rd454, %rd453, %rd452;
	ld.local.u64 	%rd455, [%rd17];
	cvt.u32.u64 	%r158, %rd18;
	shl.b64 	%rd456, %rd455, %r158;
	cvt.u32.u64 	%r159, %rd19;
	shr.u64 	%rd457, %rd455, %r159;
	xor.b64  	%rd458, %rd457, %rd456;
	ld.local.u64 	%rd459, [%rd20];
	cvt.u32.u64 	%r160, %rd21;
	shl.b64 	%rd460, %rd459, %r160;
	cvt.u32.u64 	%r161, %rd22;
	shr.u64 	%rd461, %rd459, %r161;
	xor.b64  	%rd462, %rd461, %rd460;
	ld.local.u64 	%rd463, [%rd23];
	cvt.u32.u64 	%r162, %rd24;
	shl.b64 	%rd464, %rd463, %r162;
	sub.s32 	%r163, 64, %r162;
	shr.u64 	%rd465, %rd463, %r163;
	xor.b64  	%rd466, %rd465, %rd464;
	ld.local.u64 	%rd467, [%rd25];
	cvt.u32.u64 	%r164, %rd26;
	shl.b64 	%rd468, %rd467, %r164;
	sub.s32 	%r165, 64, %r164;
	shr.u64 	%rd469, %rd467, %r165;
	xor.b64  	%rd470, %rd469, %rd468;
	ld.local.u64 	%rd471, [%rd27];
	cvt.u32.u64 	%r166, %rd28;
	shl.b64 	%rd472, %rd471, %r166;
	cvt.u32.u64 	%r167, %rd29;
	shr.u64 	%rd473, %rd471, %r167;
	xor.b64  	%rd474, %rd473, %rd472;
	ld.local.u64 	%rd475, [%rd30];
	cvt.u32.u64 	%r168, %rd31;
	shl.b64 	%rd476, %rd475, %r168;
	cvt.u32.u64 	%r169, %rd32;
	shr.u64 	%rd477, %rd475, %r169;
	xor.b64  	%rd478, %rd477, %rd476;
	ld.local.u64 	%rd479, [%rd33];
	cvt.u32.u64 	%r170, %rd34;
	shl.b64 	%rd480, %rd479, %r170;
	cvt.u32.u64 	%r171, %rd35;
	shr.u64 	%rd481, %rd479, %r171;
	xor.b64  	%rd482, %rd481, %rd480;
	ld.local.u64 	%rd483, [%rd36];
	cvt.u32.u64 	%r172, %rd37;
	shl.b64 	%rd484, %rd483, %r172;
	cvt.u32.u64 	%r173, %rd38;
	shr.u64 	%rd485, %rd483, %r173;
	xor.b64  	%rd486, %rd485, %rd484;
	ld.local.u64 	%rd487, [%rd39];
	cvt.u32.u64 	%r174, %rd40;
	shl.b64 	%rd488, %rd487, %r174;
	cvt.u32.u64 	%r175, %rd41;
	shr.u64 	%rd489, %rd487, %r175;
	xor.b64  	%rd490, %rd489, %rd488;
	ld.local.u64 	%rd491, [%rd42];
	cvt.u32.u64 	%r176, %rd43;
	shl.b64 	%rd492, %rd491, %r176;
	cvt.u32.u64 	%r177, %rd44;
	shr.u64 	%rd493, %rd491, %r177;
	xor.b64  	%rd494, %rd493, %rd492;
	ld.local.u64 	%rd495, [%rd45];
	cvt.u32.u64 	%r178, %rd46;
	shl.b64 	%rd496, %rd495, %r178;
	cvt.u32.u64 	%r179, %rd47;
	shr.u64 	%rd497, %rd495, %r179;
	xor.b64  	%rd498, %rd497, %rd496;
	ld.local.u64 	%rd499, [%rd48];
	cvt.u32.u64 	%r180, %rd49;
	shl.b64 	%rd500, %rd499, %r180;
	cvt.u32.u64 	%r181, %rd50;
	shr.u64 	%rd501, %rd499, %r181;
	xor.b64  	%rd502, %rd501, %rd500;
	ld.local.u64 	%rd503, [%rd51];
	cvt.u32.u64 	%r182, %rd52;
	shl.b64 	%rd504, %rd503, %r182;
	sub.s32 	%r183, 64, %r182;
	shr.u64 	%rd505, %rd503, %r183;
	xor.b64  	%rd506, %rd505, %rd504;
	ld.local.u64 	%rd507, [%rd53];
	cvt.u32.u64 	%r184, %rd54;
	shl.b64 	%rd508, %rd507, %r184;
	sub.s32 	%r185, 64, %r184;
	shr.u64 	%rd509, %rd507, %r185;
	xor.b64  	%rd510, %rd509, %rd508;
	ld.local.u64 	%rd511, [%rd55];
	cvt.u32.u64 	%r186, %rd56;
	shl.b64 	%rd512, %rd511, %r186;
	cvt.u32.u64 	%r187, %rd57;
	shr.u64 	%rd513, %rd511, %r187;
	xor.b64  	%rd514, %rd513, %rd512;
	ld.local.u64 	%rd515, [%rd58];
	cvt.u32.u64 	%r188, %rd59;
	shl.b64 	%rd516, %rd515, %r188;
	cvt.u32.u64 	%r189, %rd60;
	shr.u64 	%rd517, %rd515, %r189;
	xor.b64  	%rd518, %rd517, %rd516;
	ld.local.u64 	%rd519, [%rd61];
	cvt.u32.u64 	%r190, %rd62;
	shl.b64 	%rd520, %rd519, %r190;
	cvt.u32.u64 	%r191, %rd63;
	shr.u64 	%rd521, %rd519, %r191;
	xor.b64  	%rd522, %rd521, %rd520;
	ld.local.u64 	%rd523, [%rd64];
	cvt.u32.u64 	%r192, %rd65;
	shl.b64 	%rd524, %rd523, %r192;
	cvt.u32.u64 	%r193, %rd66;
	shr.u64 	%rd525, %rd523, %r193;
	xor.b64  	%rd526, %rd525, %rd524;
	ld.local.u64 	%rd527, [%rd67];
	cvt.u32.u64 	%r194, %rd68;
	shl.b64 	%rd528, %rd527, %r194;
	cvt.u32.u64 	%r195, %rd69;
	shr.u64 	%rd529, %rd527, %r195;
	xor.b64  	%rd530, %rd529, %rd528;
	ld.local.u64 	%rd531, [%rd70];
	cvt.u32.u64 	%r196, %rd71;
	shl.b64 	%rd532, %rd531, %r196;
	cvt.u32.u64 	%r197, %rd72;
	shr.u64 	%rd533, %rd531, %r197;
	xor.b64  	%rd534, %rd533, %rd532;
	ld.local.u64 	%rd535, [%rd73];
	cvt.u32.u64 	%r198, %rd74;
	shl.b64 	%rd536, %rd535, %r198;
	cvt.u32.u64 	%r199, %rd75;
	shr.u64 	%rd537, %rd535, %r199;
	xor.b64  	%rd538, %rd537, %rd536;
	not.b64 	%rd539, %rd446;
	and.b64  	%rd540, %rd450, %rd539;
	not.b64 	%rd541, %rd450;
	and.b64  	%rd542, %rd454, %rd541;
	xor.b64  	%rd698, %rd542, %rd446;
	st.local.u64 	[%rd1+8], %rd698;
	not.b64 	%rd543, %rd454;
	and.b64  	%rd544, %rd458, %rd543;
	xor.b64  	%rd693, %rd544, %rd450;
	st.local.u64 	[%rd1+16], %rd693;
	not.b64 	%rd545, %rd458;
	and.b64  	%rd546, %rd442, %rd545;
	xor.b64  	%rd688, %rd546, %rd454;
	st.local.u64 	[%rd1+24], %rd688;
	not.b64 	%rd547, %rd442;
	and.b64  	%rd548, %rd446, %rd547;
	xor.b64  	%rd683, %rd548, %rd458;
	st.local.u64 	[%rd1+32], %rd683;
	not.b64 	%rd549, %rd466;
	and.b64  	%rd550, %rd470, %rd549;
	xor.b64  	%rd702, %rd550, %rd462;
	st.local.u64 	[%rd1+40], %rd702;
	not.b64 	%rd551, %rd470;
	and.b64  	%rd552, %rd474, %rd551;
	xor.b64  	%rd697, %rd552, %rd466;
	st.local.u64 	[%rd1+48], %rd697;
	not.b64 	%rd553, %rd474;
	and.b64  	%rd554, %rd478, %rd553;
	xor.b64  	%rd692, %rd554, %rd470;
	st.local.u64 	[%rd1+56], %rd692;
	not.b64 	%rd555, %rd478;
	and.b64  	%rd556, %rd462, %rd555;
	xor.b64  	%rd687, %rd556, %rd474;
	st.local.u64 	[%rd1+64], %rd687;
	not.b64 	%rd557, %rd462;
	and.b64  	%rd558, %rd466, %rd557;
	xor.b64  	%rd682, %rd558, %rd478;
	st.local.u64 	[%rd1+72], %rd682;
	not.b64 	%rd559, %rd486;
	and.b64  	%rd560, %rd490, %rd559;
	xor.b64  	%rd701, %rd560, %rd482;
	st.local.u64 	[%rd1+80], %rd701;
	not.b64 	%rd561, %rd490;
	and.b64  	%rd562, %rd494, %rd561;
	xor.b64  	%rd696, %rd562, %rd486;
	st.local.u64 	[%rd1+88], %rd696;
	not.b64 	%rd563, %rd494;
	and.b64  	%rd564, %rd498, %rd563;
	xor.b64  	%rd691, %rd564, %rd490;
	st.local.u64 	[%rd1+96], %rd691;
	not.b64 	%rd565, %rd498;
	and.b64  	%rd566, %rd482, %rd565;
	xor.b64  	%rd686, %rd566, %rd494;
	st.local.u64 	[%rd1+104], %rd686;
	not.b64 	%rd567, %rd482;
	and.b64  	%rd568, %rd486, %rd567;
	xor.b64  	%rd681, %rd568, %rd498;
	st.local.u64 	[%rd1+112], %rd681;
	not.b64 	%rd569, %rd506;
	and.b64  	%rd570, %rd510, %rd569;
	xor.b64  	%rd700, %rd570, %rd502;
	st.local.u64 	[%rd1+120], %rd700;
	not.b64 	%rd571, %rd510;
	and.b64  	%rd572, %rd514, %rd571;
	xor.b64  	%rd695, %rd572, %rd506;
	st.local.u64 	[%rd1+128], %rd695;
	not.b64 	%rd573, %rd514;
	and.b64  	%rd574, %rd518, %rd573;
	xor.b64  	%rd690, %rd574, %rd510;
	st.local.u64 	[%rd1+136], %rd690;
	not.b64 	%rd575, %rd518;
	and.b64  	%rd576, %rd502, %rd575;
	xor.b64  	%rd685, %rd576, %rd514;
	st.local.u64 	[%rd1+144], %rd685;
	not.b64 	%rd577, %rd502;
	and.b64  	%rd578, %rd506, %rd577;
	xor.b64  	%rd680, %rd578, %rd518;
	st.local.u64 	[%rd1+152], %rd680;
	not.b64 	%rd579, %rd526;
	and.b64  	%rd580, %rd530, %rd579;
	xor.b64  	%rd699, %rd580, %rd522;
	st.local.u64 	[%rd1+160], %rd699;
	not.b64 	%rd581, %rd530;
	and.b64  	%rd582, %rd534, %rd581;
	xor.b64  	%rd694, %rd582, %rd526;
	st.local.u64 	[%rd1+168], %rd694;
	not.b64 	%rd583, %rd534;
	and.b64  	%rd584, %rd538, %rd583;
	xor.b64  	%rd689, %rd584, %rd530;
	st.local.u64 	[%rd1+176], %rd689;
	not.b64 	%rd585, %rd538;
	and.b64  	%rd586, %rd522, %rd585;
	xor.b64  	%rd684, %rd586, %rd534;
	st.local.u64 	[%rd1+184], %rd684;
	not.b64 	%rd587, %rd522;
	and.b64  	%rd588, %rd526, %rd587;
	xor.b64  	%rd679, %rd588, %rd538;
	st.local.u64 	[%rd1+192], %rd679;
	mul.wide.u32 	%rd589, %r211, 8;
	mov.u64 	%rd590, iota;
	add.s64 	%rd591, %rd590, %rd589;
	ld.const.u64 	%rd592, [%rd591];
	xor.b64  	%rd593, %rd540, %rd592;
	xor.b64  	%rd703, %rd593, %rd442;
	st.local.u64 	[%rd1], %rd703;
	add.s32 	%r211, %r211, 1;
	setp.ne.s32 	%p13, %r211, 24;
	@%p13 bra 	$L__BB0_21;
	add.s32 	%r16, %r206, -136;
	setp.gt.u32 	%p14, %r206, 136;
	add.s32 	%r205, %r205, 1;
	add.s16 	%rs197, %rs197, 1;
	mov.u32 	%r206, %r16;
	@%p14 bra 	$L__BB0_4;
	cvt.u16.u64 	%rs229, %rd703;
	shr.u64 	%rd594, %rd703, 8;
	cvt.u16.u64 	%rs228, %rd594;
	shr.u64 	%rd595, %rd703, 16;
	cvt.u16.u64 	%rs227, %rd595;
	shr.u64 	%rd596, %rd703, 24;
	cvt.u16.u64 	%rs226, %rd596;
	shr.u64 	%rd597, %rd703, 32;
	cvt.u16.u64 	%rs225, %rd597;
	shr.u64 	%rd598, %rd703, 40;
	cvt.u16.u64 	%rs224, %rd598;
	shr.u64 	%rd599, %rd703, 48;
	cvt.u16.u64 	%rs223, %rd599;
	shr.u64 	%rd600, %rd703, 56;
	cvt.u16.u64 	%rs222, %rd600;
	cvt.u16.u64 	%rs221, %rd698;
	shr.u64 	%rd601, %rd698, 8;
	cvt.u16.u64 	%rs220, %rd601;
	shr.u64 	%rd602, %rd698, 16;
	cvt.u16.u64 	%rs219, %rd602;
	shr.u64 	%rd603, %rd698, 24;
	cvt.u16.u64 	%rs218, %rd603;
	shr.u64 	%rd604, %rd698, 32;
	cvt.u16.u64 	%rs217, %rd604;
	shr.u64 	%rd605, %rd698, 40;
	cvt.u16.u64 	%rs216, %rd605;
	shr.u64 	%rd606, %rd698, 48;
	cvt.u16.u64 	%rs215, %rd606;
	shr.u64 	%rd607, %rd698, 56;
	cvt.u16.u64 	%rs214, %rd607;
	cvt.u16.u64 	%rs213, %rd693;
	shr.u64 	%rd608, %rd693, 8;
	cvt.u16.u64 	%rs212, %rd608;
	shr.u64 	%rd609, %rd693, 16;
	cvt.u16.u64 	%rs211, %rd609;
	shr.u64 	%rd610, %rd693, 24;
	cvt.u16.u64 	%rs210, %rd610;
	shr.u64 	%rd611, %rd693, 32;
	cvt.u16.u64 	%rs209, %rd611;
	shr.u64 	%rd612, %rd693, 40;
	cvt.u16.u64 	%rs208, %rd612;
	shr.u64 	%rd613, %rd693, 48;
	cvt.u16.u64 	%rs207, %rd613;
	shr.u64 	%rd614, %rd693, 56;
	cvt.u16.u64 	%rs206, %rd614;
	cvt.u16.u64 	%rs205, %rd688;
	shr.u64 	%rd615, %rd688, 8;
	cvt.u16.u64 	%rs204, %rd615;
	shr.u64 	%rd616, %rd688, 16;
	cvt.u16.u64 	%rs203, %rd616;
	shr.u64 	%rd617, %rd688, 24;
	cvt.u16.u64 	%rs202, %rd617;
	shr.u64 	%rd618, %rd688, 32;
	cvt.u16.u64 	%rs201, %rd618;
	shr.u64 	%rd619, %rd688, 40;
	cvt.u16.u64 	%rs200, %rd619;
	shr.u64 	%rd620, %rd688, 48;
	cvt.u16.u64 	%rs199, %rd620;
	shr.u64 	%rd621, %rd688, 56;
	cvt.u16.u64 	%rs198, %rd621;
$L__BB0_24:
	ld.param.u64 	%rd623, [_Z6KeccakPciP5INTER_param_2];
	cvta.to.global.u64 	%rd622, %rd623;
	st.global.u8 	[%rd622], %rs229;
	st.global.u8 	[%rd622+1], %rs228;
	st.global.u8 	[%rd622+2], %rs227;
	st.global.u8 	[%rd622+3], %rs226;
	st.global.u8 	[%rd622+4], %rs225;
	st.global.u8 	[%rd622+5], %rs224;
	st.global.u8 	[%rd622+6], %rs223;
	st.global.u8 	[%rd622+7], %rs222;
	st.global.u8 	[%rd622+8], %rs221;
	st.global.u8 	[%rd622+9], %rs220;
	st.global.u8 	[%rd622+10], %rs219;
	st.global.u8 	[%rd622+11], %rs218;
	st.global.u8 	[%rd622+12], %rs217;
	st.global.u8 	[%rd622+13], %rs216;
	st.global.u8 	[%rd622+14], %rs215;
	st.global.u8 	[%rd622+15], %rs214;
	st.global.u8 	[%rd622+16], %rs213;
	st.global.u8 	[%rd622+17], %rs212;
	st.global.u8 	[%rd622+18], %rs211;
	st.global.u8 	[%rd622+19], %rs210;
	st.global.u8 	[%rd622+20], %rs209;
	st.global.u8 	[%rd622+21], %rs208;
	st.global.u8 	[%rd622+22], %rs207;
	st.global.u8 	[%rd622+23], %rs206;
	st.global.u8 	[%rd622+24], %rs205;
	st.global.u8 	[%rd622+25], %rs204;
	st.global.u8 	[%rd622+26], %rs203;
	st.global.u8 	[%rd622+27], %rs202;
	st.global.u8 	[%rd622+28], %rs201;
	st.global.u8 	[%rd622+29], %rs200;
	st.global.u8 	[%rd622+30], %rs199;
	st.global.u8 	[%rd622+31], %rs198;
	ret;

}


// ===== COMPILED SASS (sm_100) =====

	.target	sm_100

	.elftype	@"ET_EXEC"


//--------------------- .note.nv.tkinfo           --------------------------
	.section	.note.nv.tkinfo,"",@"SHT_NOTE"
	.sectionflags	@"SHF_NOTE_NV_TKINFO"
	.tkinfo
        /*0018*/ 	.word	0x00000002
        /*0030*/ 	.string	""
        /*0030*/ 	.string	"ptxas"
        /*0030*/ 	.string	"Cuda compilation tools, release 13.0, V13.0.88"
        /*0030*/ 	.string	"Build cuda_13.0.r13.0/compiler.36424714_0"
        /*0030*/ 	.string	"-arch sm_100 -m 64 "



//--------------------- .note.nv.cuinfo           --------------------------
	.section	.note.nv.cuinfo,"",@"SHT_NOTE"
	.sectionflags	@"SHF_NOTE_NV_CUINFO"
        /*0018*/ 	.short	0x0002
        /*001a*/ 	.short	0x0064
        /*001c*/ 	.short	0x0082
	.zero		2


//--------------------- .nv.info                  --------------------------
	.section	.nv.info,"",@"SHT_CUDA_INFO"
	.align	4


	//----- nvinfo : EIATTR_REGCOUNT
	.align		4
        /*0000*/ 	.byte	0x04, 0x2f
        /*0002*/ 	.short	(.L_4 - .L_3)
	.align		4
.L_3:
        /*0004*/ 	.word	index@(_Z6KeccakPciP5INTER)
        /*0008*/ 	.word	0x0000007e


	//----- nvinfo : EIATTR_FRAME_SIZE
	.align		4
.L_4:
        /*000c*/ 	.byte	0x04, 0x11
        /*000e*/ 	.short	(.L_6 - .L_5)
	.align		4
.L_5:
        /*0010*/ 	.word	index@(_Z6KeccakPciP5INTER)
        /*0014*/ 	.word	0x000000c8


	//----- nvinfo : EIATTR_MIN_STACK_SIZE
	.align		4
.L_6:
        /*0018*/ 	.byte	0x04, 0x12
        /*001a*/ 	.short	(.L_8 - .L_7)
	.align		4
.L_7:
        /*001c*/ 	.word	index@(_Z6KeccakPciP5INTER)
        /*0020*/ 	.word	0x000000c8
.L_8:


//--------------------- .nv.compat                --------------------------
	.section	.nv.compat,"",@"SHT_CUDA_COMPAT_INFO"
	.align	4
        /*0000*/ 	.byte	0x02, 0x09, 0x00, 0x00, 0x02, 0x02, 0x01, 0x00, 0x02, 0x05, 0x05, 0x00, 0x03, 0x07, 0x01, 0x01
        /*0010*/ 	.byte	0x02, 0x03, 0x00, 0x00, 0x02, 0x06, 0x01, 0x00, 0x04, 0x0b, 0x08, 0x00, 0x09, 0x00, 0x00, 0x00
        /*0020*/ 	.byte	0x00, 0x00, 0x00, 0x00


//--------------------- .nv.info._Z6KeccakPciP5INTER --------------------------
	.section	.nv.info._Z6KeccakPciP5INTER,"",@"SHT_CUDA_INFO"
	.sectionflags	@""
	.align	4


	//----- nvinfo : EIATTR_CUDA_API_VERSION
	.align		4
        /*0000*/ 	.byte	0x04, 0x37
        /*0002*/ 	.short	(.L_10 - .L_9)
.L_9:
        /*0004*/ 	.word	0x00000082


	//----- nvinfo : EIATTR_KPARAM_INFO
	.align		4
.L_10:
        /*0008*/ 	.byte	0x04, 0x17
        /*000a*/ 	.short	(.L_12 - .L_11)
.L_11:
        /*000c*/ 	.word	0x00000000
        /*0010*/ 	.short	0x0002
        /*0012*/ 	.short	0x0010
        /*0014*/ 	.byte	0x00, 0xf5, 0x21, 0x00


	//----- nvinfo : EIATTR_KPARAM_INFO
	.align		4
.L_12:
        /*0018*/ 	.byte	0x04, 0x17
        /*001a*/ 	.short	(.L_14 - .L_13)
.L_13:
        /*001c*/ 	.word	0x00000000
        /*0020*/ 	.short	0x0001
        /*0022*/ 	.short	0x0008
        /*0024*/ 	.byte	0x00, 0xf0, 0x11, 0x00


	//----- nvinfo : EIATTR_KPARAM_INFO
	.align		4
.L_14:
        /*0028*/ 	.byte	0x04, 0x17
        /*002a*/ 	.short	(.L_16 - .L_15)
.L_15:
        /*002c*/ 	.word	0x00000000
        /*0030*/ 	.short	0x0000
        /*0032*/ 	.short	0x0000
        /*0034*/ 	.byte	0x00, 0xf5, 0x21, 0x00


	//----- nvinfo : EIATTR_SPARSE_MMA_MASK
	.align		4
.L_16:
        /*0038*/ 	.byte	0x03, 0x50
        /*003a*/ 	.short	0x0000


	//----- nvinfo : EIATTR_MAXREG_COUNT
	.align		4
        /*003c*/ 	.byte	0x03, 0x1b
        /*003e*/ 	.short	0x00ff


	//----- nvinfo : EIATTR_MERCURY_ISA_VERSION
	.align		4
        /*0040*/ 	.byte	0x03, 0x5f
        /*0042*/ 	.short	0x0101


	//----- nvinfo : EIATTR_VRC_CTA_INIT_COUNT
	.align		4
        /*0044*/ 	.byte	0x02, 0x4a
	.zero		1
	.zero		1


	//----- nvinfo : EIATTR_EXIT_INSTR_OFFSETS
	.align		4
        /*0048*/ 	.byte	0x04, 0x1c
        /*004a*/ 	.short	(.L_18 - .L_17)


	//   ....[0]....
.L_17:
        /*004c*/ 	.word	0x00003ce0


	//----- nvinfo : EIATTR_CBANK_PARAM_SIZE
	.align		4
.L_18:
        /*0050*/ 	.byte	0x03, 0x19
        /*0052*/ 	.short	0x0018


	//----- nvinfo : EIATTR_PARAM_CBANK
	.align		4
        /*0054*/ 	.byte	0x04, 0x0a
        /*0056*/ 	.short	(.L_20 - .L_19)
	.align		4
.L_19:
        /*0058*/ 	.word	index@(.nv.constant0._Z6KeccakPciP5INTER)
        /*005c*/ 	.short	0x0380
        /*005e*/ 	.short	0x0018


	//----- nvinfo : EIATTR_SW_WAR
	.align		4
.L_20:
        /*0060*/ 	.byte	0x04, 0x36
        /*0062*/ 	.short	(.L_22 - .L_21)
.L_21:
        /*0064*/ 	.word	0x00000008
.L_22:


//--------------------- .nv.callgraph             --------------------------
	.section	.nv.callgraph,"",@"SHT_CUDA_CALLGRAPH"
	.align	4
	.sectionentsize	8
	.align		4
        /*0000*/ 	.word	0x00000000
	.align		4
        /*0004*/ 	.word	0xffffffff
	.align		4
        /*0008*/ 	.word	0x00000000
	.align		4
        /*000c*/ 	.word	0xfffffffe
	.align		4
        /*0010*/ 	.word	0x00000000
	.align		4
        /*0014*/ 	.word	0xfffffffd
	.align		4
        /*0018*/ 	.word	0x00000000
	.align		4
        /*001c*/ 	.word	0xfffffffc


//--------------------- .nv.constant3             --------------------------
	.section	.nv.constant3,"a",@progbits
	.align	8
.nv.constant3:
	.type		rho,@object
	.size		rho,(pi - rho)
rho:
        /*0000*/ 	.byte	0x00, 0x01, 0x3e, 0x1c, 0x1b, 0x24, 0x2c, 0x06, 0x37, 0x14, 0x03, 0x0a, 0x2b, 0x19, 0x27, 0x29
        /*0010*/ 	.byte	0x2d, 0x0f, 0x15, 0x08, 0x12, 0x02, 0x3d, 0x38, 0x0e
	.type		pi,@object
	.size		pi,(.L_1 - pi)
pi:
        /*0019*/ 	.byte	0x00, 0x06, 0x0c, 0x12, 0x18, 0x03, 0x09, 0x0a, 0x10, 0x16, 0x01, 0x07, 0x0d, 0x13, 0x14, 0x04
        /*0029*/ 	.byte	0x05, 0x0b, 0x11, 0x17, 0x02, 0x08, 0x0e, 0x0f, 0x15
.L_1:
	.zero		6
	.type		iota,@object
	.size		iota,(.L_2 - iota)
iota:
        /*0038*/ 	.byte	0x01, 0x00, 0x00, 0x00, 0x00, 0x00, 0x00, 0x00, 0x82, 0x80, 0x00, 0x00, 0x00, 0x00, 0x00, 0x00
        /* <DEDUP_REMOVED lines=11> */
.L_2:


//--------------------- .text._Z6KeccakPciP5INTER --------------------------
	.section	.text._Z6KeccakPciP5INTER,"ax",@progbits
	.align	128
        .global         _Z6KeccakPciP5INTER
        .type           _Z6KeccakPciP5INTER,@function
        .size           _Z6KeccakPciP5INTER,(.L_x_11 - _Z6KeccakPciP5INTER)
        .other          _Z6KeccakPciP5INTER,@"STO_CUDA_ENTRY STV_DEFAULT"
_Z6KeccakPciP5INTER:
.text._Z6KeccakPciP5INTER:
[----:B------:R-:W0:Y:S01]  /*0000*/  LDC R1, c[0x0][0x37c] ;  /* 0x0000df00ff017b82 */ /* 0x000e220000000800 */
[----:B------:R-:W1:Y:S01]  /*0010*/  LDCU UR5, c[0x0][0x388] ;  /* 0x00007100ff0577ac */ /* 0x000e620008000800 */
[----:B0-----:R-:W-:Y:S01]  /*0020*/  VIADD R1, R1, 0xffffff38 ;  /* 0xffffff3801017836 */ /* 0x001fe20000000000 */
[----:B------:R-:W-:Y:S02]  /*0030*/  PRMT R0, RZ, 0x7610, R0 ;  /* 0x00007610ff007816 */ /* 0x000fe40000000000 */
[----:B------:R-:W-:Y:S01]  /*0040*/  PRMT R2, RZ, 0x7610, R2 ;  /* 0x00007610ff027816 */ /* 0x000fe20000000002 */
[----:B------:R-:W0:Y:S01]  /*0050*/  LDCU.64 UR22, c[0x0][0x358] ;  /* 0x00006b00ff1677ac */ /* 0x000e220008000a00 */
[----:B------:R2:W-:Y:S01]  /*0060*/  STL.64 [R1], RZ ;  /* 0x000000ff01007387 */ /* 0x0005e20000100a00 */
[----:B------:R-:W-:Y:S02]  /*0070*/  PRMT R3, RZ, 0x7610, R3 ;  /* 0x00007610ff037816 */ /* 0x000fe40000000003 */
[----:B------:R-:W-:Y:S01]  /*0080*/  PRMT R4, RZ, 0x7610, R4 ;  /* 0x00007610ff047816 */ /* 0x000fe20000000004 */
[----:B------:R2:W-:Y:S01]  /*0090*/  STL.64 [R1+0x8], RZ ;  /* 0x000008ff01007387 */ /* 0x0005e20000100a00 */
[----:B------:R-:W-:-:S02]  /*00a0*/  PRMT R5, RZ, 0x7610, R5 ;  /* 0x00007610ff057816 */ /* 0x000fc40000000005 */
[----:B------:R-:W-:Y:S01]  /*00b0*/  PRMT R6, RZ, 0x7610, R6 ;  /* 0x00007610ff067816 */ /* 0x000fe20000000006 */
[----:B------:R2:W-:Y:S01]  /*00c0*/  STL.64 [R1+0x10], RZ ;  /* 0x000010ff01007387 */ /* 0x0005e20000100a00 */
[----:B------:R-:W-:Y:S02]  /*00d0*/  PRMT R7, RZ, 0x7610, R7 ;  /* 0x00007610ff077816 */ /* 0x000fe40000000007 */
[----:B------:R-:W-:Y:S01]  /*00e0*/  PRMT R8, RZ, 0x7610, R8 ;  /* 0x00007610ff087816 */ /* 0x000fe20000000008 */
[----:B------:R2:W-:Y:S01]  /*00f0*/  STL.64 [R1+0x18], RZ ;  /* 0x000018ff01007387 */ /* 0x0005e20000100a00 */
[----:B-1----:R-:W-:Y:S01]  /*0100*/  UISETP.GE.AND UP0, UPT, UR5, 0x1, UPT ;  /* 0x000000010500788c */ /* 0x002fe2000bf06270 */
[----:B------:R-:W-:Y:S02]  /*0110*/  PRMT R9, RZ, 0x7610, R9 ;  /* 0x00007610ff097816 */ /* 0x000fe40000000009 */
[----:B------:R2:W-:Y:S01]  /*0120*/  STL.64 [R1+0x20], RZ ;  /* 0x000020ff01007387 */ /* 0x0005e20000100a00 */
[----:B------:R-:W-:-:S02]  /*0130*/  PRMT R12, RZ, 0x7610, R12 ;  /* 0x00007610ff0c7816 */ /* 0x000fc4000000000c */
[----:B------:R-:W-:Y:S01]  /*0140*/  PRMT R13, RZ, 0x7610, R13 ;  /* 0x00007610ff0d7816 */ /* 0x000fe2000000000d */
[----:B------:R2:W-:Y:S01]  /*0150*/  STL.64 [R1+0x28], RZ ;  /* 0x000028ff01007387 */ /* 0x0005e20000100a00 */
[----:B------:R-:W-:Y:S02]  /*0160*/  PRMT R14, RZ, 0x7610, R14 ;  /* 0x00007610ff0e7816 */ /* 0x000fe4000000000e */
[----:B------:R-:W-:Y:S01]  /*0170*/  PRMT R15, RZ, 0x7610, R15 ;  /* 0x00007610ff0f7816 */ /* 0x000fe2000000000f */
[----:B------:R2:W-:Y:S01]  /*0180*/  STL.64 [R1+0x30], RZ ;  /* 0x000030ff01007387 */ /* 0x0005e20000100a00 */
        /* <DEDUP_REMOVED lines=27> */
[----:B------:R-:W-:-:S03]  /*0340*/  PRMT R36, RZ, 0x7610, R36 ;  /* 0x00007610ff247816 */ /* 0x000fc60000000024 */
[----:B------:R2:W-:Y:S04]  /*0350*/  STL.64 [R1+0x80], RZ ;  /* 0x000080ff01007387 */ /* 0x0005e80000100a00 */
[----:B------:R2:W-:Y:S04]  /*0360*/  STL.64 [R1+0x88], RZ ;  /* 0x000088ff01007387 */ /* 0x0005e80000100a00 */
[----:B------:R2:W-:Y:S04]  /*0370*/  STL.64 [R1+0x90], RZ ;  /* 0x000090ff01007387 */ /* 0x0005e80000100a00 */
[----:B------:R2:W-:Y:S04]  /*0380*/  STL.64 [R1+0x98], RZ ;  /* 0x000098ff01007387 */ /* 0x0005e80000100a00 */
[----:B------:R2:W-:Y:S04]  /*0390*/  STL.64 [R1+0xa0], RZ ;  /* 0x0000a0ff01007387 */ /* 0x0005e80000100a00 */
[----:B------:R2:W-:Y:S04]  /*03a0*/  STL.64 [R1+0xa8], RZ ;  /* 0x0000a8ff01007387 */ /* 0x0005e80000100a00 */
[----:B------:R2:W-:Y:S04]  /*03b0*/  STL.64 [R1+0xb0], RZ ;  /* 0x0000b0ff01007387 */ /* 0x0005e80000100a00 */
[----:B------:R2:W-:Y:S04]  /*03c0*/  STL.64 [R1+0xb8], RZ ;  /* 0x0000b8ff01007387 */ /* 0x0005e80000100a00 */
[----:B------:R2:W-:Y:S01]  /*03d0*/  STL.64 [R1+0xc0], RZ ;  /* 0x0000c0ff01007387 */ /* 0x0005e20000100a00 */
[----:B0-----:R-:W-:Y:S05]  /*03e0*/  BRA.U !UP0, `(.L_x_0) ;  /* 0x0000003508b87547 */ /* 0x001fea000b800000 */
[----:B------:R-:W0:Y:S01]  /*03f0*/  LDC.U8 R78, c[0x3][0x2c] ;  /* 0x00c00b00ff4e7b82 */ /* 0x000e220000000000 */
[----:B------:R-:W1:Y:S01]  /*0400*/  LDCU.U8 UR9, c[0x3][0x2d] ;  /* 0x00c005a0ff0977ac */ /* 0x000e620008000000 */
[----:B------:R-:W-:Y:S02]  /*0410*/  PRMT R37, RZ, 0x7610, R37 ;  /* 0x00007610ff257816 */ /* 0x000fe40000000025 */
[----:B------:R-:W-:Y:S02]  /*0420*/  CS2R R100, SRZ ;  /* 0x0000000000647805 */ /* 0x000fe4000001ff00 */
[----:B------:R-:W-:Y:S01]  /*0430*/  CS2R R92, SRZ ;  /* 0x00000000005c7805 */ /* 0x000fe2000001ff00 */
[----:B------:R-:W3:Y:S01]  /*0440*/  LDCU.U8 UR10, c[0x3][0x2e] ;  /* 0x00c005c0ff0a77ac */ /* 0x000ee20008000000 */
[----:B------:R-:W-:Y:S02]  /*0450*/  CS2R R102, SRZ ;  /* 0x0000000000667805 */ /* 0x000fe4000001ff00 */
[----:B------:R-:W-:Y:S01]  /*0460*/  CS2R R90, SRZ ;  /* 0x00000000005a7805 */ /* 0x000fe2000001ff00 */
[----:B------:R-:W4:Y:S01]  /*0470*/  LDC.U8 R0, c[0x3][0x19] ;  /* 0x00c00640ff007b82 */ /* 0x000f220000000000 */
[----:B------:R-:W5:Y:S01]  /*0480*/  LDCU.U8 UR11, c[0x3][0x2f] ;  /* 0x00c005e0ff0b77ac */ /* 0x000f620008000000 */
[----:B------:R-:W-:-:S02]  /*0490*/  CS2R R106, SRZ ;  /* 0x00000000006a7805 */ /* 0x000fc4000001ff00 */
[----:B------:R-:W-:Y:S02]  /*04a0*/  CS2R R88, SRZ ;  /* 0x0000000000587805 */ /* 0x000fe4000001ff00 */
[----:B------:R-:W-:Y:S01]  /*04b0*/  CS2R R86, SRZ ;  /* 0x0000000000567805 */ /* 0x000fe2000001ff00 */
[----:B------:R-:W2:Y:S01]  /*04c0*/  LDCU.U8 UR4, c[0x3][0x30] ;  /* 0x00c00600ff0477ac */ /* 0x000ea20008000000 */
[----:B------:R-:W-:Y:S02]  /*04d0*/  CS2R R16, SRZ ;  /* 0x0000000000107805 */ /* 0x000fe4000001ff00 */
[----:B------:R-:W-:Y:S01]  /*04e0*/  CS2R R14, SRZ ;  /* 0x00000000000e7805 */ /* 0x000fe2000001ff00 */
[----:B------:R-:W4:Y:S01]  /*04f0*/  LDC.U8 R42, c[0x3][0x1a] ;  /* 0x00c00680ff2a7b82 */ /* 0x000f220000000000 */
[----:B------:R-:W4:Y:S01]  /*0500*/  LDCU.U8 UR13, c[0x3][0x31] ;  /* 0x00c00620ff0d77ac */ /* 0x000f220008000000 */
[----:B------:R-:W-:Y:S02]  /*0510*/  CS2R R32, SRZ ;  /* 0x0000000000207805 */ /* 0x000fe4000001ff00 */
[----:B------:R-:W-:-:S02]  /*0520*/  CS2R R30, SRZ ;  /* 0x00000000001e7805 */ /* 0x000fc4000001ff00 */
[----:B------:R-:W-:Y:S01]  /*0530*/  CS2R R28, SRZ ;  /* 0x00000000001c7805 */ /* 0x000fe2000001ff00 */
[----:B-1----:R-:W-:Y:S01]  /*0540*/  ULOP3.LUT UR9, UR9, 0xff, URZ, 0xc0, !UPT ;  /* 0x000000ff09097892 */ /* 0x002fe2000f8ec0ff */
[----:B------:R-:W-:Y:S01]  /*0550*/  CS2R R12, SRZ ;  /* 0x00000000000c7805 */ /* 0x000fe2000001ff00 */
[----:B---3--:R-:W-:Y:S01]  /*0560*/  ULOP3.LUT UR10, UR10, 0xff, URZ, 0xc0, !UPT ;  /* 0x000000ff0a0a7892 */ /* 0x008fe2000f8ec0ff */
[----:B------:R-:W1:Y:S01]  /*0570*/  LDC.U8 R2, c[0x3][0x1b] ;  /* 0x00c006c0ff027b82 */ /* 0x000e620000000000 */
[C---:B0-----:R-:W-:Y:S01]  /*0580*/  IMAD R65, R78.reuse, 0x8, R1 ;  /* 0x000000084e417824 */ /* 0x041fe200078e0201 */
[----:B------:R-:W-:Y:S01]  /*0590*/  LOP3.LUT R78, R78, 0xff, RZ, 0xc0, !PT ;  /* 0x000000ff4e4e7812 */ /* 0x000fe200078ec0ff */
[----:B-----5:R-:W-:Y:S01]  /*05a0*/  ULOP3.LUT UR11, UR11, 0xff, URZ, 0xc0, !UPT ;  /* 0x000000ff0b0b7892 */ /* 0x020fe2000f8ec0ff */
[----:B------:R-:W-:Y:S01]  /*05b0*/  CS2R R8, SRZ ;  /* 0x0000000000087805 */ /* 0x000fe2000001ff00 */
[----:B------:R-:W0:Y:S01]  /*05c0*/  LDCU.64 UR6, c[0x0][0x380] ;  /* 0x00007000ff0677ac */ /* 0x000e220008000a00 */
[----:B------:R-:W-:Y:S01]  /*05d0*/  CS2R R26, SRZ ;  /* 0x00000000001a7805 */ /* 0x000fe2000001ff00 */
[----:B--2---:R-:W-:Y:S01]  /*05e0*/  IMAD.U32 R96, RZ, RZ, UR4 ;  /* 0x00000004ff607e24 */ /* 0x004fe2000f8e00ff */
[----:B------:R-:W2:Y:S01]  /*05f0*/  LDC.U8 R44, c[0x3][0x1c] ;  /* 0x00c00700ff2c7b82 */ /* 0x000ea20000000000 */
[----:B------:R-:W-:Y:S01]  /*0600*/  ULOP3.LUT UR12, UR4, 0xff, URZ, 0xc0, !UPT ;  /* 0x000000ff040c7892 */ /* 0x000fe2000f8ec0ff */
[----:B----4-:R-:W-:Y:S01]  /*0610*/  LOP3.LUT R66, R0, 0xff, RZ, 0xc0, !PT ;  /* 0x000000ff00427812 */ /* 0x010fe200078ec0ff */
[----:B------:R-:W-:Y:S01]  /*0620*/  ULOP3.LUT UR13, UR13, 0xff, URZ, 0xc0, !UPT ;  /* 0x000000ff0d0d7892 */ /* 0x000fe2000f8ec0ff */
[----:B------:R-:W-:Y:S01]  /*0630*/  CS2R R24, SRZ ;  /* 0x0000000000187805 */ /* 0x000fe2000001ff00 */
[----:B------:R-:W3:Y:S01]  /*0640*/  LDCU.U8 UR9, c[0x3][UR9] ;  /* 0x00c00000090977ac */ /* 0x000ee20008000000 */
[----:B------:R-:W-:-:S02]  /*0650*/  CS2R R20, SRZ ;  /* 0x0000000000147805 */ /* 0x000fc4000001ff00 */
[----:B------:R-:W-:Y:S01]  /*0660*/  CS2R R6, SRZ ;  /* 0x0000000000067805 */ /* 0x000fe2000001ff00 */
[----:B------:R-:W4:Y:S01]  /*0670*/  LDC.U8 R10, c[0x3][0x1d] ;  /* 0x00c00740ff0a7b82 */ /* 0x000f220000000000 */
[----:B------:R-:W-:Y:S01]  /*0680*/  LOP3.LUT R67, R42, 0xff, RZ, 0xc0, !PT ;  /* 0x000000ff2a437812 */ /* 0x000fe200078ec0ff */
[----:B------:R-:W5:Y:S01]  /*0690*/  LDCU.U8 UR10, c[0x3][UR10] ;  /* 0x00c000000a0a77ac */ /* 0x000f620008000000 */
[----:B------:R-:W-:Y:S01]  /*06a0*/  CS2R R4, SRZ ;  /* 0x0000000000047805 */ /* 0x000fe2000001ff00 */
[--C-:B------:R-:W-:Y:S01]  /*06b0*/  IMAD R41, R0, 0x8, R1.reuse ;  /* 0x0000000800297824 */ /* 0x100fe200078e0201 */
[----:B------:R-:W5:Y:S01]  /*06c0*/  LDCU.U8 UR11, c[0x3][UR11] ;  /* 0x00c000000b0b77ac */ /* 0x000f620008000000 */
[--C-:B------:R-:W-:Y:S02]  /*06d0*/  IMAD R42, R42, 0x8, R1.reuse ;  /* 0x000000082a2a7824 */ /* 0x100fe400078e0201 */
[----:B------:R-:W5:Y:S01]  /*06e0*/  LDC.U8 R46, c[0x3][0x1e] ;  /* 0x00c00780ff2e7b82 */ /* 0x000f620000000000 */
[C---:B-1----:R-:W-:Y:S01]  /*06f0*/  LOP3.LUT R68, R2.reuse, 0xff, RZ, 0xc0, !PT ;  /* 0x000000ff02447812 */ /* 0x042fe200078ec0ff */
[----:B------:R-:W1:Y:S01]  /*0700*/  LDCU.U8 UR12, c[0x3][UR12] ;  /* 0x00c000000c0c77ac */ /* 0x000e620008000000 */
[--C-:B------:R-:W-:Y:S01]  /*0710*/  IMAD R43, R2, 0x8, R1.reuse ;  /* 0x00000008022b7824 */ /* 0x100fe200078e0201 */
[----:B------:R-:W-:Y:S01]  /*0720*/  CS2R R2, SRZ ;  /* 0x0000000000027805 */ /* 0x000fe2000001ff00 */
[----:B0-----:R-:W-:Y:S01]  /*0730*/  IMAD.U32 R39, RZ, RZ, UR7 ;  /* 0x00000007ff277e24 */ /* 0x001fe2000f8e00ff */
[----:B------:R-:W0:Y:S02]  /*0740*/  LDCU.U8 UR13, c[0x3][UR13] ;  /* 0x00c000000d0d77ac */ /* 0x000e240008000000 */
[----:B------:R-:W0:Y:S01]  /*0750*/  LDC.U8 R18, c[0x3][0x1f] ;  /* 0x00c007c0ff127b82 */ /* 0x000e220000000000 */
[C---:B--2---:R-:W-:Y:S01]  /*0760*/  LOP3.LUT R69, R44.reuse, 0xff, RZ, 0xc0, !PT ;  /* 0x000000ff2c457812 */ /* 0x044fe200078ec0ff */
[--C-:B------:R-:W-:Y:S01]  /*0770*/  IMAD R44, R44, 0x8, R1.reuse ;  /* 0x000000082c2c7824 */ /* 0x100fe200078e0201 */
[----:B------:R-:W-:Y:S01]  /*0780*/  ULOP3.LUT UR5, UR5, 0x3, URZ, 0xc0, !UPT ;  /* 0x0000000305057892 */ /* 0x000fe2000f8ec0ff */
[----:B------:R-:W2:Y:S04]  /*0790*/  LDCU UR8, c[0x0][0x388] ;  /* 0x00007100ff0877ac */ /* 0x000ea80008000800 */
[----:B------:R-:W2:Y:S01]  /*07a0*/  LDC.U8 R48, c[0x3][0x20] ;  /* 0x00c00800ff307b82 */ /* 0x000ea20000000000 */
[C---:B----4-:R-:W-:Y:S01]  /*07b0*/  LOP3.LUT R70, R10.reuse, 0xff, RZ, 0xc0, !PT ;  /* 0x000000ff0a467812 */ /* 0x050fe200078ec0ff */
[----:B------:R-:W-:Y:S01]  /*07c0*/  IMAD R45, R10, 0x8, R1 ;  /* 0x000000080a2d7824 */ /* 0x000fe200078e0201 */
[----:B------:R-:W-:Y:S01]  /*07d0*/  CS2R R10, SRZ ;  /* 0x00000000000a7805 */ /* 0x000fe2000001ff00 */
[----:B---3--:R-:W-:-:S02]  /*07e0*/  UIADD3 UR34, UPT, UPT, -UR9, 0x40, URZ ;  /* 0x0000004009227890 */ /* 0x008fc4000fffe1ff */
[----:B-----5:R-:W-:Y:S02]  /*07f0*/  UIADD3 UR35, UPT, UPT, -UR10, 0x40, URZ ;  /* 0x000000400a237890 */ /* 0x020fe4000fffe1ff */
[----:B------:R-:W3:Y:S01]  /*0800*/  LDC.U8 R22, c[0x3][0x21] ;  /* 0x00c00840ff167b82 */ /* 0x000ee20000000000 */
[C---:B------:R-:W-:Y:S01]  /*0810*/  LOP3.LUT R71, R46.reuse, 0xff, RZ, 0xc0, !PT ;  /* 0x000000ff2e477812 */ /* 0x040fe200078ec0ff */
[--C-:B------:R-:W-:Y:S01]  /*0820*/  IMAD R46, R46, 0x8, R1.reuse ;  /* 0x000000082e2e7824 */ /* 0x100fe200078e0201 */
[----:B------:R-:W-:Y:S02]  /*0830*/  UIADD3 UR36, UPT, UPT, -UR11, 0x40, URZ ;  /* 0x000000400b247890 */ /* 0x000fe4000fffe1ff */
[----:B-1----:R-:W-:Y:S02]  /*0840*/  UIADD3 UR37, UPT, UPT, -UR12, 0x40, URZ ;  /* 0x000000400c257890 */ /* 0x002fe4000fffe1ff */
[----:B0-----:R-:W-:Y:S01]  /*0850*/  UIADD3 UR38, UPT, UPT, -UR13, 0x40, URZ ;  /* 0x000000400d267890 */ /* 0x001fe2000fffe1ff */
[----:B------:R-:W0:Y:S01]  /*0860*/  LDC.U8 R50, c[0x3][0x22] ;  /* 0x00c00880ff327b82 */ /* 0x000e220000000000 */
[C---:B------:R-:W-:Y:S01]  /*0870*/  LOP3.LUT R72, R18.reuse, 0xff, RZ, 0xc0, !PT ;  /* 0x000000ff12487812 */ /* 0x040fe200078ec0ff */
[----:B------:R-:W-:Y:S01]  /*0880*/  IMAD R47, R18, 0x8, R1 ;  /* 0x00000008122f7824 */ /* 0x000fe200078e0201 */
[----:B------:R-:W-:Y:S01]  /*0890*/  CS2R R18, SRZ ;  /* 0x0000000000127805 */ /* 0x000fe2000001ff00 */
[----:B------:R-:W-:Y:S01]  /*08a0*/  UMOV UR4, URZ ;  /* 0x000000ff00047c82 */ /* 0x000fe20008000000 */
[----:B------:R-:W-:-:S03]  /*08b0*/  UMOV UR7, URZ ;  /* 0x000000ff00077c82 */ /* 0x000fc60008000000 */
[----:B------:R-:W1:Y:S01]  /*08c0*/  LDC.U8 R34, c[0x3][0x23] ;  /* 0x00c008c0ff227b82 */ /* 0x000e620000000000 */
[C---:B--2---:R-:W-:Y:S01]  /*08d0*/  LOP3.LUT R73, R48.reuse, 0xff, RZ, 0xc0, !PT ;  /* 0x000000ff30497812 */ /* 0x044fe200078ec0ff */
[----:B------:R-:W-:-:S06]  /*08e0*/  IMAD R48, R48, 0x8, R1 ;  /* 0x0000000830307824 */ /* 0x000fcc00078e0201 */
[----:B------:R-:W2:Y:S01]  /*08f0*/  LDC.U8 R52, c[0x3][0x24] ;  /* 0x00c00900ff347b82 */ /* 0x000ea20000000000 */
[C---:B---3--:R-:W-:Y:S01]  /*0900*/  LOP3.LUT R74, R22.reuse, 0xff, RZ, 0xc0, !PT ;  /* 0x000000ff164a7812 */ /* 0x048fe200078ec0ff */
[----:B------:R-:W-:Y:S01]  /*0910*/  IMAD R49, R22, 0x8, R1 ;  /* 0x0000000816317824 */ /* 0x000fe200078e0201 */
[----:B------:R-:W-:-:S05]  /*0920*/  CS2R R22, SRZ ;  /* 0x0000000000167805 */ /* 0x000fca000001ff00 */
[----:B------:R-:W3:Y:S01]  /*0930*/  LDC.U8 R36, c[0x3][0x25] ;  /* 0x00c00940ff247b82 */ /* 0x000ee20000000000 */
[C---:B0-----:R-:W-:Y:S01]  /*0940*/  LOP3.LUT R75, R50.reuse, 0xff, RZ, 0xc0, !PT ;  /* 0x000000ff324b7812 */ /* 0x041fe200078ec0ff */
[----:B------:R-:W-:-:S06]  /*0950*/  IMAD R50, R50, 0x8, R1 ;  /* 0x0000000832327824 */ /* 0x000fcc00078e0201 */
[----:B------:R-:W0:Y:S01]  /*0960*/  LDC.U8 R54, c[0x3][0x26] ;  /* 0x00c00980ff367b82 */ /* 0x000e220000000000 */
[C---:B-1----:R-:W-:Y:S01]  /*0970*/  LOP3.LUT R76, R34.reuse, 0xff, RZ, 0xc0, !PT ;  /* 0x000000ff224c7812 */ /* 0x042fe200078ec0ff */
[----:B------:R-:W-:Y:S01]  /*0980*/  IMAD R51, R34, 0x8, R1 ;  /* 0x0000000822337824 */ /* 0x000fe200078e0201 */
[----:B------:R-:W-:-:S05]  /*0990*/  CS2R R34, SRZ ;  /* 0x0000000000227805 */ /* 0x000fca000001ff00 */
[----:B------:R-:W1:Y:S01]  /*09a0*/  LDC.U8 R38, c[0x3][0x27] ;  /* 0x00c009c0ff267b82 */ /* 0x000e620000000000 */
[C---:B--2---:R-:W-:Y:S01]  /*09b0*/  LOP3.LUT R77, R52.reuse, 0xff, RZ, 0xc0, !PT ;  /* 0x000000ff344d7812 */ /* 0x044fe200078ec0ff */
[----:B------:R-:W-:-:S06]  /*09c0*/  IMAD R52, R52, 0x8, R1 ;  /* 0x0000000834347824 */ /* 0x000fcc00078e0201 */
[----:B------:R-:W2:Y:S01]  /*09d0*/  LDC.U8 R56, c[0x3][0x28] ;  /* 0x00c00a00ff387b82 */ /* 0x000ea20000000000 */
[C---:B---3--:R-:W-:Y:S01]  /*09e0*/  LOP3.LUT R79, R36.reuse, 0xff, RZ, 0xc0, !PT ;  /* 0x000000ff244f7812 */ /* 0x048fe200078ec0ff */
[----:B------:R-:W-:-:S06]  /*09f0*/  IMAD R53, R36, 0x8, R1 ;  /* 0x0000000824357824 */ /* 0x000fcc00078e0201 */
[----:B------:R-:W3:Y:S01]  /*0a00*/  LDC.U8 R40, c[0x3][0x29] ;  /* 0x00c00a40ff287b82 */ /* 0x000ee20000000000 */
[C---:B0-----:R-:W-:Y:S01]  /*0a10*/  LOP3.LUT R80, R54.reuse, 0xff, RZ, 0xc0, !PT ;  /* 0x000000ff36507812 */ /* 0x041fe200078ec0ff */
[----:B------:R-:W-:-:S06]  /*0a20*/  IMAD R54, R54, 0x8, R1 ;  /* 0x0000000836367824 */ /* 0x000fcc00078e0201 */
[----:B------:R-:W0:Y:S01]  /*0a30*/  LDC.U8 R58, c[0x3][0x2a] ;  /* 0x00c00a80ff3a7b82 */ /* 0x000e220000000000 */
[C---:B-1----:R-:W-:Y:S01]  /*0a40*/  LOP3.LUT R81, R38.reuse, 0xff, RZ, 0xc0, !PT ;  /* 0x000000ff26517812 */ /* 0x042fe200078ec0ff */
[----:B------:R-:W-:Y:S02]  /*0a50*/  IMAD R55, R38, 0x8, R1 ;  /* 0x0000000826377824 */ /* 0x000fe400078e0201 */
[----:B------:R-:W-:Y:S01]  /*0a60*/  IMAD.U32 R38, RZ, RZ, UR6 ;  /* 0x00000006ff267e24 */ /* 0x000fe2000f8e00ff */
[----:B------:R-:W-:-:S03]  /*0a70*/  UMOV UR6, URZ ;  /* 0x000000ff00067c82 */ /* 0x000fc60008000000 */
[----:B------:R-:W1:Y:S01]  /*0a80*/  LDC.U8 R60, c[0x3][0x2b] ;  /* 0x00c00ac0ff3c7b82 */ /* 0x000e620000000000 */
[C---:B--2---:R-:W-:Y:S01]  /*0a90*/  LOP3.LUT R82, R56.reuse, 0xff, RZ, 0xc0, !PT ;  /* 0x000000ff38527812 */ /* 0x044fe200078ec0ff */
[----:B------:R-:W-:Y:S01]  /*0aa0*/  IMAD R56, R56, 0x8, R1 ;  /* 0x0000000838387824 */ /* 0x000fe200078e0201 */
[----:B---3--:R-:W-:-:S05]  /*0ab0*/  LOP3.LUT R83, R40, 0xff, RZ, 0xc0, !PT ;  /* 0x000000ff28537812 */ /* 0x008fca00078ec0ff */
[----:B------:R-:W2:Y:S01]  /*0ac0*/  LDC.U8 R62, c[0x3][0x2d] ;  /* 0x00c00b40ff3e7b82 */ /* 0x000ea20000000000 */
[----:B------:R-:W-:Y:S01]  /*0ad0*/  IMAD R57, R40, 0x8, R1 ;  /* 0x0000000828397824 */ /* 0x000fe200078e0201 */
[----:B0-----:R-:W-:-:S06]  /*0ae0*/  LOP3.LUT R84, R58, 0xff, RZ, 0xc0, !PT ;  /* 0x000000ff3a547812 */ /* 0x001fcc00078ec0ff */
[----:B------:R-:W0:Y:S01]  /*0af0*/  LDC.U8 R64, c[0x3][0x2e] ;  /* 0x00c00b80ff407b82 */ /* 0x000e220000000000 */
[----:B------:R-:W-:Y:S01]  /*0b00*/  IMAD R58, R58, 0x8, R1 ;  /* 0x000000083a3a7824 */ /* 0x000fe200078e0201 */
[----:B-1----:R-:W-:-:S06]  /*0b10*/  LOP3.LUT R85, R60, 0xff, RZ, 0xc0, !PT ;  /* 0x000000ff3c557812 */ /* 0x002fcc00078ec0ff */
[----:B------:R-:W1:Y:S01]  /*0b20*/  LDC.U8 R94, c[0x3][0x2f] ;  /* 0x00c00bc0ff5e7b82 */ /* 0x000e620000000000 */
[----:B------:R-:W-:-:S07]  /*0b30*/  IMAD R59, R60, 0x8, R1 ;  /* 0x000000083c3b7824 */ /* 0x000fce00078e0201 */
[----:B------:R-:W3:Y:S01]  /*0b40*/  LDC.U8 R98, c[0x3][0x31] ;  /* 0x00c00c40ff627b82 */ /* 0x000ee20000000000 */
[----:B--2---:R-:W-:-:S07]  /*0b50*/  IMAD R60, R62, 0x8, R1 ;  /* 0x000000083e3c7824 */ /* 0x004fce00078e0201 */
[----:B------:R-:W2:Y:S01]  /*0b60*/  LDC.U8 R78, c[0x3][R78] ;  /* 0x00c000004e4e7b82 */ /* 0x000ea20000000000 */
[--C-:B0-----:R-:W-:Y:S02]  /*0b70*/  IMAD R61, R64, 0x8, R1.reuse ;  /* 0x00000008403d7824 */ /* 0x101fe400078e0201 */
[----:B------:R-:W-:-:S05]  /*0b80*/  IMAD R64, R96, 0x8, R1 ;  /* 0x0000000860407824 */ /* 0x000fca00078e0201 */
[----:B------:R-:W0:Y:S01]  /*0b90*/  LDC.U8 R66, c[0x3][R66] ;  /* 0x00c0000042427b82 */ /* 0x000e220000000000 */
[----:B-1----:R-:W-:-:S07]  /*0ba0*/  IMAD R62, R94, 0x8, R1 ;  /* 0x000000085e3e7824 */ /* 0x002fce00078e0201 */
[----:B------:R-:W1:Y:S01]  /*0bb0*/  LDC.U8 R67, c[0x3][R67] ;  /* 0x00c0000043437b82 */ /* 0x000e620000000000 */
[----:B---3--:R-:W-:-:S07]  /*0bc0*/  IMAD R63, R98, 0x8, R1 ;  /* 0x00000008623f7824 */ /* 0x008fce00078e0201 */
[----:B------:R-:W3:Y:S01]  /*0bd0*/  LDC.U8 R68, c[0x3][R68] ;  /* 0x00c0000044447b82 */ /* 0x000ee20000000000 */
[----:B--2---:R-:W-:-:S07]  /*0be0*/  IADD3 R40, PT, PT, -R78, 0x40, RZ ;  /* 0x000000404e287810 */ /* 0x004fce0007ffe1ff */
[----:B------:R-:W2:Y:S08]  /*0bf0*/  LDC.U8 R69, c[0x3][R69] ;  /* 0x00c0000045457b82 */ /* 0x000eb00000000000 */
[----:B------:R-:W4:Y:S08]  /*0c00*/  LDC.U8 R70, c[0x3][R70] ;  /* 0x00c0000046467b82 */ /* 0x000f300000000000 */
[----:B------:R-:W0:Y:S08]  /*0c10*/  LDC.U8 R71, c[0x3][R71] ;  /* 0x00c0000047477b82 */ /* 0x000e300000000000 */
        /* <DEDUP_REMOVED lines=12> */
[----:B-1234-:R-:W0:Y:S02]  /*0ce0*/  LDC.U8 R85, c[0x3][R85] ;  /* 0x00c0000055557b82 */ /* 0x01ee240000000000 */
.L_x_9:
[----:B------:R-:W-:-:S09]  /*0cf0*/  UISETP.GT.U32.AND UP0, UPT, UR8, 0x87, UPT ;  /* 0x000000870800788c */ /* 0x000fd2000bf04070 */
[----:B------:R-:W-:Y:S05]  /*0d00*/  BRA.U UP0, `(.L_x_1) ;  /* 0x0000000d005c7547 */ /* 0x000fea000b800000 */
[----:B------:R-:W1:Y:S01]  /*0d10*/  LDCU UR7, c[0x0][0x388] ;  /* 0x00007100ff0777ac */ /* 0x000e620008000800 */
[----:B------:R-:W-:Y:S01]  /*0d20*/  IMAD.MOV.U32 R0, RZ, RZ, RZ ;  /* 0x000000ffff007224 */ /* 0x000fe200078e00ff */
[----:B------:R-:W-:Y:S02]  /*0d30*/  ULOP3.LUT UP0, URZ, UR8, 0xf, URZ, 0xc0, !UPT ;  /* 0x0000000f08ff7892 */ /* 0x000fe4000f80c0ff */
[----:B-1----:R-:W-:-:S04]  /*0d40*/  UIMAD UR6, UR4, -0x88, UR7 ;  /* 0xffffff78040678a4 */ /* 0x002fc8000f8e0207 */
[----:B------:R-:W-:-:S04]  /*0d50*/  UIADD3 UR6, UPT, UPT, UR6, -0x1, URZ ;  /* 0xffffffff06067890 */ /* 0x000fc8000fffe0ff */
[----:B------:R-:W-:-:S09]  /*0d60*/  UISETP.GE.U32.AND UP1, UPT, UR6, 0xf, UPT ;  /* 0x0000000f0600788c */ /* 0x000fd2000bf26070 */
[----:B------:R-:W-:Y:S05]  /*0d70*/  BRA.U !UP1, `(.L_x_2) ;  /* 0x0000000509407547 */ /* 0x000fea000b800000 */
[----:B------:R-:W-:Y:S01]  /*0d80*/  ULOP3.LUT UR6, UR8, 0xffff, URZ, 0xc0, !UPT ;  /* 0x0000ffff08067892 */ /* 0x000fe2000f8ec0ff */
[----:B------:R-:W-:Y:S01]  /*0d90*/  IADD3 R2, P0, PT, R38, 0x7, RZ ;  /* 0x0000000726027810 */ /* 0x000fe20007f1e0ff */
[----:B------:R-:W-:Y:S01]  /*0da0*/  ULOP3.LUT UR14, UR8, 0xf0, URZ, 0xc0, !UPT ;  /* 0x000000f0080e7892 */ /* 0x000fe2000f8ec0ff */
[----:B------:R-:W-:Y:S01]  /*0db0*/  VIADD R28, R1, 0x8 ;  /* 0x00000008011c7836 */ /* 0x000fe20000000000 */
[----:B------:R-:W-:Y:S02]  /*0dc0*/  USHF.R.U32.HI UR6, URZ, 0x4, UR6 ;  /* 0x00000004ff067899 */ /* 0x000fe40008011606 */
[----:B------:R-:W-:Y:S02]  /*0dd0*/  IMAD.X R3, RZ, RZ, R39, P0 ;  /* 0x000000ffff037224 */ /* 0x000fe400000e0627 */
[----:B------:R-:W-:Y:S01]  /*0de0*/  USHF.L.U32 UR6, UR6, 0x4, URZ ;  /* 0x0000000406067899 */ /* 0x000fe200080006ff */
[----:B------:R-:W-:-:S03]  /*0df0*/  IMAD.U32 R0, RZ, RZ, UR14 ;  /* 0x0000000eff007e24 */ /* 0x000fc6000f8e00ff */
[----:B------:R-:W-:-:S04]  /*0e00*/  ULOP3.LUT UR6, UR6, 0xf0, URZ, 0xe2, !UPT ;  /* 0x000000f006067892 */ /* 0x000fc8000f8ee2ff */
[----:B------:R-:W-:-:S12]  /*0e10*/  UIADD3 UR6, UPT, UPT, -UR6, URZ, URZ ;  /* 0x000000ff06067290 */ /* 0x000fd8000fffe1ff */
.L_x_3:
[----:B------:R-:W2:Y:S04]  /*0e20*/  LDL.64 R6, [R28+-0x8] ;  /* 0xfffff8001c067983 */ /* 0x000ea80000100a00 */
[----:B------:R-:W3:Y:S04]  /*0e30*/  LDG.E.U8 R20, desc[UR22][R2.64] ;  /* 0x0000001602147981 */ /* 0x000ee8000c1e1100 */
[----:B------:R-:W4:Y:S04]  /*0e40*/  LDG.E.U8 R18, desc[UR22][R2.64+-0x2] ;  /* 0xfffffe1602127981 */ /* 0x000f28000c1e1100 */
[----:B------:R-:W5:Y:S04]  /*0e50*/  LDG.E.U8 R16, desc[UR22][R2.64+-0x3] ;  /* 0xfffffd1602107981 */ /* 0x000f68000c1e1100 */
[----:B------:R-:W5:Y:S04]  /*0e60*/  LDG.E.U8 R15, desc[UR22][R2.64+-0x1] ;  /* 0xffffff16020f7981 */ /* 0x000f68000c1e1100 */
[----:B------:R-:W5:Y:S04]  /*0e70*/  LDG.E.U8 R12, desc[UR22][R2.64+-0x5] ;  /* 0xfffffb16020c7981 */ /* 0x000f68000c1e1100 */
[----:B------:R-:W5:Y:S04]  /*0e80*/  LDG.E.U8 R8, desc[UR22][R2.64+-0x7] ;  /* 0xfffff91602087981 */ /* 0x000f68000c1e1100 */
[----:B------:R-:W5:Y:S04]  /*0e90*/  LDG.E.U8 R14, desc[UR22][R2.64+-0x4] ;  /* 0xfffffc16020e7981 */ /* 0x000f68000c1e1100 */
[----:B------:R-:W5:Y:S04]  /*0ea0*/  LDL.64 R4, [R28] ;  /* 0x000000001c047983 */ /* 0x000f680000100a00 */
[----:B------:R-:W5:Y:S04]  /*0eb0*/  LDG.E.U8 R27, desc[UR22][R2.64+0x8] ;  /* 0x00000816021b7981 */ /* 0x000f68000c1e1100 */
[----:B------:R-:W5:Y:S04]  /*0ec0*/  LDG.E.U8 R25, desc[UR22][R2.64+0x7] ;  /* 0x0000071602197981 */ /* 0x000f68000c1e1100 */
[----:B------:R-:W5:Y:S04]  /*0ed0*/  LDG.E.U8 R24, desc[UR22][R2.64+0x5] ;  /* 0x0000051602187981 */ /* 0x000f68000c1e1100 */
[----:B------:R-:W5:Y:S04]  /*0ee0*/  LDG.E.U8 R13, desc[UR22][R2.64+-0x6] ;  /* 0xfffffa16020d7981 */ /* 0x000f68000c1e1100 */
[----:B------:R-:W5:Y:S04]  /*0ef0*/  LDG.E.U8 R26, desc[UR22][R2.64+0x6] ;  /* 0x00000616021a7981 */ /* 0x000f68000c1e1100 */
[----:B------:R-:W5:Y:S04]  /*0f00*/  LDG.E.U8 R22, desc[UR22][R2.64+0x4] ;  /* 0x0000041602167981 */ /* 0x000f68000c1e1100 */
[----:B------:R-:W5:Y:S04]  /*0f10*/  LDG.E.U8 R23, desc[UR22][R2.64+0x3] ;  /* 0x0000031602177981 */ /* 0x000f68000c1e1100 */
[----:B------:R-:W5:Y:S04]  /*0f20*/  LDG.E.U8 R21, desc[UR22][R2.64+0x2] ;  /* 0x0000021602157981 */ /* 0x000f68000c1e1100 */
[----:B------:R1:W5:Y:S01]  /*0f30*/  LDG.E.U8 R19, desc[UR22][R2.64+0x1] ;  /* 0x0000011602137981 */ /* 0x000362000c1e1100 */
[----:B------:R-:W-:-:S04]  /*0f40*/  UIADD3 UR6, UPT, UPT, UR6, 0x10, URZ ;  /* 0x0000001006067890 */ /* 0x000fc8000fffe0ff */
[----:B------:R-:W-:Y:S01]  /*0f50*/  UISETP.NE.AND UP1, UPT, UR6, URZ, UPT ;  /* 0x000000ff0600728c */ /* 0x000fe2000bf25270 */
[----:B-1----:R-:W-:-:S05]  /*0f60*/  IADD3 R2, P0, PT, R2, 0x10, RZ ;  /* 0x0000001002027810 */ /* 0x002fca0007f1e0ff */
[----:B------:R-:W-:Y:S01]  /*0f70*/  IMAD.X R3, RZ, RZ, R3, P0 ;  /* 0x000000ffff037224 */ /* 0x000fe200000e0603 */
[C---:B--2---:R-:W-:Y:S02]  /*0f80*/  PRMT R9, R7.reuse, 0x7773, RZ ;  /* 0x0000777307097816 */ /* 0x044fe400000000ff */
[C---:B------:R-:W-:Y:S02]  /*0f90*/  PRMT R10, R7.reuse, 0x7772, RZ ;  /* 0x00007772070a7816 */ /* 0x040fe400000000ff */
[C---:B------:R-:W-:Y:S02]  /*0fa0*/  PRMT R11, R7.reuse, 0x7771, RZ ;  /* 0x00007771070b7816 */ /* 0x040fe400000000ff */
[----:B------:R-:W-:Y:S02]  /*0fb0*/  PRMT R7, R7, 0x7770, RZ ;  /* 0x0000777007077816 */ /* 0x000fe400000000ff */
[----:B---3--:R-:W-:Y:S02]  /*0fc0*/  LOP3.LUT R20, R9, 0xffff, R20, 0x48, !PT ;  /* 0x0000ffff09147812 */ /* 0x008fe400078e4814 */
[----:B----4-:R-:W-:-:S02]  /*0fd0*/  LOP3.LUT R18, R11, 0xffff, R18, 0x48, !PT ;  /* 0x0000ffff0b127812 */ /* 0x010fc400078e4812 */
[----:B-----5:R-:W-:Y:S02]  /*0fe0*/  LOP3.LUT R17, R7, 0xffff, R16, 0x48, !PT ;  /* 0x0000ffff07117812 */ /* 0x020fe400078e4810 */
[C---:B------:R-:W-:Y:S02]  /*0ff0*/  PRMT R9, R6.reuse, 0x7772, RZ ;  /* 0x0000777206097816 */ /* 0x040fe400000000ff */
[C---:B------:R-:W-:Y:S02]  /*1000*/  PRMT R11, R6.reuse, 0x7770, RZ ;  /* 0x00007770060b7816 */ /* 0x040fe400000000ff */
[----:B------:R-:W-:Y:S02]  /*1010*/  PRMT R7, R6, 0x7773, RZ ;  /* 0x0000777306077816 */ /* 0x000fe400000000ff */
[----:B------:R-:W-:Y:S02]  /*1020*/  LOP3.LUT R15, R10, 0xffff, R15, 0x48, !PT ;  /* 0x0000ffff0a0f7812 */ /* 0x000fe400078e480f */
[----:B------:R-:W-:-:S02]  /*1030*/  PRMT R10, R6, 0x7771, RZ ;  /* 0x00007771060a7816 */ /* 0x000fc400000000ff */
[----:B------:R-:W-:Y:S02]  /*1040*/  LOP3.LUT R12, R9, 0xffff, R12, 0x48, !PT ;  /* 0x0000ffff090c7812 */ /* 0x000fe400078e480c */
[----:B------:R-:W-:Y:S02]  /*1050*/  LOP3.LUT R11, R11, 0xffff, R8, 0x48, !PT ;  /* 0x0000ffff0b0b7812 */ /* 0x000fe400078e4808 */
[----:B------:R-:W-:Y:S02]  /*1060*/  LOP3.LUT R7, R7, 0xffff, R14, 0x48, !PT ;  /* 0x0000ffff07077812 */ /* 0x000fe400078e480e */
[C---:B------:R-:W-:Y:S02]  /*1070*/  PRMT R6, R5.reuse, 0x7773, RZ ;  /* 0x0000777305067816 */ /* 0x040fe400000000ff */
[C---:B------:R-:W-:Y:S02]  /*1080*/  PRMT R8, R5.reuse, 0x7772, RZ ;  /* 0x0000777205087816 */ /* 0x040fe400000000ff */
[----:B------:R-:W-:-:S02]  /*1090*/  PRMT R9, R5, 0x7771, RZ ;  /* 0x0000777105097816 */ /* 0x000fc400000000ff */
[----:B------:R-:W-:Y:S02]  /*10a0*/  PRMT R5, R5, 0x7770, RZ ;  /* 0x0000777005057816 */ /* 0x000fe400000000ff */
[----:B------:R-:W-:Y:S02]  /*10b0*/  PRMT R7, R12, 0x3340, R7 ;  /* 0x000033400c077816 */ /* 0x000fe40000000007 */
[----:B------:R-:W-:Y:S02]  /*10c0*/  LOP3.LUT R27, R6, 0xffff, R27, 0x48, !PT ;  /* 0x0000ffff061b7812 */ /* 0x000fe400078e481b */
[----:B------:R-:W-:Y:S02]  /*10d0*/  LOP3.LUT R12, R8, 0xffff, R25, 0x48, !PT ;  /* 0x0000ffff080c7812 */ /* 0x000fe400078e4819 */
[----:B------:R-:W-:Y:S02]  /*10e0*/  LOP3.LUT R24, R5, 0xffff, R24, 0x48, !PT ;  /* 0x0000ffff05187812 */ /* 0x000fe400078e4818 */
[----:B------:R-:W-:-:S02]  /*10f0*/  PRMT R5, R4, 0x7773, RZ ;  /* 0x0000777304057816 */ /* 0x000fc400000000ff */
[C---:B------:R-:W-:Y:S02]  /*1100*/  PRMT R6, R4.reuse, 0x7772, RZ ;  /* 0x0000777204067816 */ /* 0x040fe400000000ff */
[C---:B------:R-:W-:Y:S02]  /*1110*/  PRMT R8, R4.reuse, 0x7771, RZ ;  /* 0x0000777104087816 */ /* 0x040fe400000000ff */
[----:B------:R-:W-:Y:S02]  /*1120*/  PRMT R4, R4, 0x7770, RZ ;  /* 0x0000777004047816 */ /* 0x000fe400000000ff */
[----:B------:R-:W-:Y:S02]  /*1130*/  LOP3.LUT R10, R10, 0xffff, R13, 0x48, !PT ;  /* 0x0000ffff0a0a7812 */ /* 0x000fe400078e480d */
[----:B------:R-:W-:Y:S02]  /*1140*/  LOP3.LUT R9, R9, 0xffff, R26, 0x48, !PT ;  /* 0x0000ffff09097812 */ /* 0x000fe400078e481a */
[----:B------:R-:W-:-:S02]  /*1150*/  LOP3.LUT R5, R5, 0xffff, R22, 0x48, !PT ;  /* 0x0000ffff05057812 */ /* 0x000fc400078e4816 */
[----:B------:R-:W-:Y:S02]  /*1160*/  LOP3.LUT R6, R6, 0xffff, R23, 0x48, !PT ;  /* 0x0000ffff06067812 */ /* 0x000fe400078e4817 */
[----:B------:R-:W-:Y:S02]  /*1170*/  LOP3.LUT R8, R8, 0xffff, R21, 0x48, !PT ;  /* 0x0000ffff08087812 */ /* 0x000fe400078e4815 */
[----:B------:R-:W-:Y:S02]  /*1180*/  LOP3.LUT R19, R4, 0xffff, R19, 0x48, !PT ;  /* 0x0000ffff04137812 */ /* 0x000fe400078e4813 */
[----:B------:R-:W-:Y:S02]  /*1190*/  PRMT R15, R15, 0x3340, R20 ;  /* 0x000033400f0f7816 */ /* 0x000fe40000000014 */
[----:B------:R-:W-:Y:S02]  /*11a0*/  PRMT R18, R17, 0x3340, R18 ;  /* 0x0000334011127816 */ /* 0x000fe40000000012 */
[----:B------:R-:W-:-:S02]  /*11b0*/  PRMT R10, R11, 0x3340, R10 ;  /* 0x000033400b0a7816 */ /* 0x000fc4000000000a */
[----:B------:R-:W-:Y:S02]  /*11c0*/  PRMT R12, R12, 0x3340, R27 ;  /* 0x000033400c0c7816 */ /* 0x000fe4000000001b */
[----:B------:R-:W-:Y:S02]  /*11d0*/  PRMT R9, R24, 0x3340, R9 ;  /* 0x0000334018097816 */ /* 0x000fe40000000009 */
[----:B------:R-:W-:Y:S02]  /*11e0*/  PRMT R5, R6, 0x3340, R5 ;  /* 0x0000334006057816 */ /* 0x000fe40000000005 */
[----:B------:R-:W-:Y:S02]  /*11f0*/  PRMT R8, R19, 0x3340, R8 ;  /* 0x0000334013087816 */ /* 0x000fe40000000008 */
[----:B------:R-:W-:Y:S02]  /*1200*/  PRMT R11, R18, 0x5410, R15 ;  /* 0x00005410120b7816 */ /* 0x000fe4000000000f */
[----:B------:R-:W-:-:S02]  /*1210*/  PRMT R10, R10, 0x5410, R7 ;  /* 0x000054100a0a7816 */ /* 0x000fc40000000007 */
[----:B------:R-:W-:Y:S02]  /*1220*/  PRMT R9, R9, 0x5410, R12 ;  /* 0x0000541009097816 */ /* 0x000fe4000000000c */
[----:B------:R-:W-:Y:S01]  /*1230*/  PRMT R8, R8, 0x5410, R5 ;  /* 0x0000541008087816 */ /* 0x000fe20000000005 */
[----:B------:R-:W-:Y:S04]  /*1240*/  STL.64 [R28+-0x8], R10 ;  /* 0xfffff80a1c007387 */ /* 0x000fe80000100a00 */
[----:B------:R1:W-:Y:S02]  /*1250*/  STL.64 [R28], R8 ;  /* 0x000000081c007387 */ /* 0x0003e40000100a00 */
[----:B-1----:R-:W-:Y:S01]  /*1260*/  VIADD R28, R28, 0x10 ;  /* 0x000000101c1c7836 */ /* 0x002fe20000000000 */
[----:B------:R-:W-:Y:S06]  /*1270*/  BRA.U UP1, `(.L_x_3) ;  /* 0xfffffff901e87547 */ /* 0x000fec000b83ffff */
.L_x_2:
[----:B------:R-:W-:Y:S05]  /*1280*/  BRA.U !UP0, `(.L_x_4) ;  /* 0x0000000508707547 */ /* 0x000fea000b800000 */
[----:B------:R-:W1:Y:S02]  /*1290*/  LDCU.U16 UR6, c[0x0][0x388] ;  /* 0x00007100ff0677ac */ /* 0x000e640008000400 */
[----:B-1----:R-:W-:-:S04]  /*12a0*/  LEA R2, R37, UR6, 0x3 ;  /* 0x0000000625027c11 */ /* 0x002fc8000f8e18ff */
[----:B------:R-:W-:-:S04]  /*12b0*/  LOP3.LUT R2, R2, 0xf, RZ, 0xc0, !PT ;  /* 0x0000000f02027812 */ /* 0x000fc800078ec0ff */
[C---:B------:R-:W-:Y:S01]  /*12c0*/  LOP3.LUT P0, RZ, R2.reuse, 0x7, RZ, 0xc0, !PT ;  /* 0x0000000702ff7812 */ /* 0x040fe2000780c0ff */
[----:B------:R-:W-:-:S05]  /*12d0*/  VIADD R3, R2, 0xffffffff ;  /* 0xffffffff02037836 */ /* 0x000fca0000000000 */
[----:B------:R-:W-:-:S13]  /*12e0*/  ISETP.GE.U32.AND P1, PT, R3, 0x7, PT ;  /* 0x000000070300780c */ /* 0x000fda0003f26070 */
[----:B------:R-:W-:Y:S05]  /*12f0*/  @!P1 BRA `(.L_x_5) ;  /* 0x0000000000909947 */ /* 0x000fea0003800000 */
[----:B------:R-:W-:Y:S01]  /*1300*/  IADD3 R2, P1, PT, R38, R0, RZ ;  /* 0x0000000026027210 */ /* 0x000fe20007f3e0ff */
[----:B------:R-:W-:-:S04]  /*1310*/  IMAD.IADD R21, R1, 0x1, R0 ;  /* 0x0000000101157824 */ /* 0x000fc800078e0200 */
[----:B------:R-:W-:Y:S01]  /*1320*/  IMAD.X R3, RZ, RZ, R39, P1 ;  /* 0x000000ffff037224 */ /* 0x000fe200008e0627 */
[----:B------:R-:W2:Y:S04]  /*1330*/  LDL.U8 R5, [R21] ;  /* 0x0000000015057983 */ /* 0x000ea80000100000 */
[----:B------:R-:W3:Y:S04]  /*1340*/  LDL.U8 R7, [R21+0x1] ;  /* 0x0000010015077983 */ /* 0x000ee80000100000 */
[----:B------:R-:W4:Y:S04]  /*1350*/  LDL.U8 R9, [R21+0x2] ;  /* 0x0000020015097983 */ /* 0x000f280000100000 */
[----:B------:R-:W2:Y:S04]  /*1360*/  LDG.E.U8 R4, desc[UR22][R2.64] ;  /* 0x0000001602047981 */ /* 0x000ea8000c1e1100 */
[----:B------:R-:W3:Y:S04]  /*1370*/  LDG.E.U8 R6, desc[UR22][R2.64+0x1] ;  /* 0x0000011602067981 */ /* 0x000ee8000c1e1100 */
[----:B------:R-:W4:Y:S04]  /*1380*/  LDG.E.U8 R8, desc[UR22][R2.64+0x2] ;  /* 0x0000021602087981 */ /* 0x000f28000c1e1100 */
[----:B------:R-:W5:Y:S04]  /*1390*/  LDG.E.U8 R10, desc[UR22][R2.64+0x3] ;  /* 0x00000316020a7981 */ /* 0x000f68000c1e1100 */
[----:B------:R-:W5:Y:S04]  /*13a0*/  LDG.E.U8 R12, desc[UR22][R2.64+0x4] ;  /* 0x00000416020c7981 */ /* 0x000f68000c1e1100 */
[----:B------:R-:W5:Y:S04]  /*13b0*/  LDG.E.U8 R14, desc[UR22][R2.64+0x5] ;  /* 0x00000516020e7981 */ /* 0x000f68000c1e1100 */
[----:B------:R-:W5:Y:S04]  /*13c0*/  LDG.E.U8 R16, desc[UR22][R2.64+0x6] ;  /* 0x0000061602107981 */ /* 0x000f68000c1e1100 */
[----:B------:R-:W5:Y:S04]  /*13d0*/  LDG.E.U8 R18, desc[UR22][R2.64+0x7] ;  /* 0x0000071602127981 */ /* 0x000f68000c1e1100 */
[----:B------:R-:W5:Y:S04]  /*13e0*/  LDL.U8 R11, [R21+0x3] ;  /* 0x00000300150b7983 */ /* 0x000f680000100000 */
[----:B------:R-:W5:Y:S04]  /*13f0*/  LDL.U8 R13, [R21+0x4] ;  /* 0x00000400150d7983 */ /* 0x000f680000100000 */
[----:B------:R-:W5:Y:S04]  /*1400*/  LDL.U8 R15, [R21+0x5] ;  /* 0x00000500150f7983 */ /* 0x000f680000100000 */
[----:B------:R-:W5:Y:S04]  /*1410*/  LDL.U8 R17, [R21+0x6] ;  /* 0x0000060015117983 */ /* 0x000f680000100000 */
[----:B------:R-:W5:Y:S01]  /*1420*/  LDL.U8 R19, [R21+0x7] ;  /* 0x0000070015137983 */ /* 0x000f620000100000 */
[----:B------:R-:W-:Y:S01]  /*1430*/  VIADD R0, R0, 0x8 ;  /* 0x0000000800007836 */ /* 0x000fe20000000000 */
[----:B--2---:R-:W-:-:S02]  /*1440*/  LOP3.LUT R4, R5, R4, RZ, 0x3c, !PT ;  /* 0x0000000405047212 */ /* 0x004fc400078e3cff */
[----:B---3--:R-:W-:-:S03]  /*1450*/  LOP3.LUT R6, R7, R6, RZ, 0x3c, !PT ;  /* 0x0000000607067212 */ /* 0x008fc600078e3cff */
[----:B------:R1:W-:Y:S01]  /*1460*/  STL.U8 [R21], R4 ;  /* 0x0000000415007387 */ /* 0x0003e20000100000 */
[----:B----4-:R-:W-:-:S03]  /*1470*/  LOP3.LUT R8, R9, R8, RZ, 0x3c, !PT ;  /* 0x0000000809087212 */ /* 0x010fc600078e3cff */
[----:B------:R1:W-:Y:S04]  /*1480*/  STL.U8 [R21+0x1], R6 ;  /* 0x0000010615007387 */ /* 0x0003e80000100000 */
[----:B------:R1:W-:Y:S01]  /*1490*/  STL.U8 [R21+0x2], R8 ;  /* 0x0000020815007387 */ /* 0x0003e20000100000 */
[----:B-----5:R-:W-:Y:S02]  /*14a0*/  LOP3.LUT R10, R11, R10, RZ, 0x3c, !PT ;  /* 0x0000000a0b0a7212 */ /* 0x020fe400078e3cff */
[----:B------:R-:W-:-:S03]  /*14b0*/  LOP3.LUT R12, R13, R12, RZ, 0x3c, !PT ;  /* 0x0000000c0d0c7212 */ /* 0x000fc600078e3cff */
[----:B------:R1:W-:Y:S01]  /*14c0*/  STL.U8 [R21+0x3], R10 ;  /* 0x0000030a15007387 */ /* 0x0003e20000100000 */
[----:B------:R-:W-:-:S03]  /*14d0*/  LOP3.LUT R14, R15, R14, RZ, 0x3c, !PT ;  /* 0x0000000e0f0e7212 */ /* 0x000fc600078e3cff */
[----:B------:R1:W-:Y:S01]  /*14e0*/  STL.U8 [R21+0x4], R12 ;  /* 0x0000040c15007387 */ /* 0x0003e20000100000 */
[----:B------:R-:W-:-:S03]  /*14f0*/  LOP3.LUT R16, R17, R16, RZ, 0x3c, !PT ;  /* 0x0000001011107212 */ /* 0x000fc600078e3cff */
[----:B------:R1:W-:Y:S01]  /*1500*/  STL.U8 [R21+0x5], R14 ;  /* 0x0000050e15007387 */ /* 0x0003e20000100000 */
[----:B------:R-:W-:-:S03]  /*1510*/  LOP3.LUT R18, R19, R18, RZ, 0x3c, !PT ;  /* 0x0000001213127212 */ /* 0x000fc600078e3cff */
[----:B------:R1:W-:Y:S04]  /*1520*/  STL.U8 [R21+0x6], R16 ;  /* 0x0000061015007387 */ /* 0x0003e80000100000 */
[----:B------:R1:W-:Y:S02]  /*1530*/  STL.U8 [R21+0x7], R18 ;  /* 0x0000071215007387 */ /* 0x0003e40000100000 */
.L_x_5:
[----:B------:R-:W-:Y:S05]  /*1540*/  @!P0 BRA `(.L_x_4) ;  /* 0x0000000000c08947 */ /* 0x000fea0003800000 */
[----:B------:R-:W-:Y:S02]  /*1550*/  ULOP3.LUT UR6, UR7, 0x7, URZ, 0xc0, !UPT ;  /* 0x0000000707067892 */ /* 0x000fe4000f8ec0ff */
[----:B------:R-:W-:Y:S02]  /*1560*/  UISETP.NE.AND UP1, UPT, UR5, URZ, UPT ;  /* 0x000000ff0500728c */ /* 0x000fe4000bf25270 */
[----:B------:R-:W-:-:S04]  /*1570*/  UIADD3 UR6, UPT, UPT, UR6, -0x1, URZ ;  /* 0xffffffff06067890 */ /* 0x000fc8000fffe0ff */
[----:B------:R-:W-:-:S09]  /*1580*/  UISETP.GE.U32.AND UP0, UPT, UR6, 0x3, UPT ;  /* 0x000000030600788c */ /* 0x000fd2000bf06070 */
[----:B------:R-:W-:Y:S05]  /*1590*/  BRA.U !UP0, `(.L_x_6) ;  /* 0x0000000108507547 */ /* 0x000fea000b800000 */
[----:B------:R-:W-:Y:S01]  /*15a0*/  IADD3 R2, P0, PT, R38, R0, RZ ;  /* 0x0000000026027210 */ /* 0x000fe20007f1e0ff */
[----:B-1----:R-:W-:-:S04]  /*15b0*/  IMAD.IADD R8, R1, 0x1, R0 ;  /* 0x0000000101087824 */ /* 0x002fc800078e0200 */
[----:B------:R-:W-:Y:S01]  /*15c0*/  IMAD.X R3, RZ, RZ, R39, P0 ;  /* 0x000000ffff037224 */ /* 0x000fe200000e0627 */
[----:B------:R-:W2:Y:S04]  /*15d0*/  LDL.U8 R4, [R8] ;  /* 0x0000000008047983 */ /* 0x000ea80000100000 */
[----:B------:R-:W2:Y:S04]  /*15e0*/  LDG.E.U8 R9, desc[UR22][R2.64] ;  /* 0x0000001602097981 */ /* 0x000ea8000c1e1100 */
[----:B------:R-:W3:Y:S04]  /*15f0*/  LDG.E.U8 R10, desc[UR22][R2.64+0x1] ;  /* 0x00000116020a7981 */ /* 0x000ee8000c1e1100 */
[----:B------:R-:W4:Y:S04]  /*1600*/  LDG.E.U8 R11, desc[UR22][R2.64+0x2] ;  /* 0x00000216020b7981 */ /* 0x000f28000c1e1100 */
[----:B------:R-:W5:Y:S04]  /*1610*/  LDG.E.U8 R12, desc[UR22][R2.64+0x3] ;  /* 0x00000316020c7981 */ /* 0x000f68000c1e1100 */
[----:B------:R-:W3:Y:S04]  /*1620*/  LDL.U8 R5, [R8+0x1] ;  /* 0x0000010008057983 */ /* 0x000ee80000100000 */
[----:B------:R-:W4:Y:S04]  /*1630*/  LDL.U8 R6, [R8+0x2] ;  /* 0x0000020008067983 */ /* 0x000f280000100000 */
[----:B------:R-:W5:Y:S01]  /*1640*/  LDL.U8 R7, [R8+0x3] ;  /* 0x0000030008077983 */ /* 0x000f620000100000 */
[----:B------:R-:W-:Y:S01]  /*1650*/  VIADD R0, R0, 0x4 ;  /* 0x0000000400007836 */ /* 0x000fe20000000000 */
[----:B--2---:R-:W-:-:S05]  /*1660*/  LOP3.LUT R4, R4, R9, RZ, 0x3c, !PT ;  /* 0x0000000904047212 */ /* 0x004fca00078e3cff */
[----:B------:R2:W-:Y:S01]  /*1670*/  STL.U8 [R8], R4 ;  /* 0x0000000408007387 */ /* 0x0005e20000100000 */
[----:B---3--:R-:W-:Y:S02]  /*1680*/  LOP3.LUT R5, R5, R10, RZ, 0x3c, !PT ;  /* 0x0000000a05057212 */ /* 0x008fe400078e3cff */
[----:B----4-:R-:W-:Y:S02]  /*1690*/  LOP3.LUT R6, R6, R11, RZ, 0x3c, !PT ;  /* 0x0000000b06067212 */ /* 0x010fe400078e3cff */
[----:B-----5:R-:W-:Y:S01]  /*16a0*/  LOP3.LUT R7, R7, R12, RZ, 0x3c, !PT ;  /* 0x0000000c07077212 */ /* 0x020fe200078e3cff */
[----:B------:R2:W-:Y:S04]  /*16b0*/  STL.U8 [R8+0x1], R5 ;  /* 0x0000010508007387 */ /* 0x0005e80000100000 */
[----:B------:R2:W-:Y:S04]  /*16c0*/  STL.U8 [R8+0x2], R6 ;  /* 0x0000020608007387 */ /* 0x0005e80000100000 */
[----:B------:R2:W-:Y:S02]  /*16d0*/  STL.U8 [R8+0x3], R7 ;  /* 0x0000030708007387 */ /* 0x0005e40000100000 */
.L_x_6:
[----:B------:R-:W-:Y:S05]  /*16e0*/  BRA.U !UP1, `(.L_x_4) ;  /* 0x0000000109587547 */ /* 0x000fea000b800000 */
[----:B------:R-:W-:Y:S01]  /*16f0*/  IADD3 R2, P0, PT, R38, R0, RZ ;  /* 0x0000000026027210 */ /* 0x000fe20007f1e0ff */
[----:B--2---:R-:W-:-:S04]  /*1700*/  IMAD.IADD R7, R1, 0x1, R0 ;  /* 0x0000000101077824 */ /* 0x004fc800078e0200 */
[----:B------:R-:W-:Y:S01]  /*1710*/  IMAD.X R3, RZ, RZ, R39, P0 ;  /* 0x000000ffff037224 */ /* 0x000fe200000e0627 */
[----:B------:R-:W2:Y:S04]  /*1720*/  LDL.U8 R5, [R7] ;  /* 0x0000000007057983 */ /* 0x000ea80000100000 */
[----:B------:R-:W2:Y:S01]  /*1730*/  LDG.E.U8 R0, desc[UR22][R2.64] ;  /* 0x0000001602007981 */ /* 0x000ea2000c1e1100 */
[----:B------:R-:W-:Y:S01]  /*1740*/  UISETP.NE.AND UP0, UPT, UR5, 0x1, UPT ;  /* 0x000000010500788c */ /* 0x000fe2000bf05270 */
[----:B--2---:R-:W-:-:S05]  /*1750*/  LOP3.LUT R0, R5, R0, RZ, 0x3c, !PT ;  /* 0x0000000005007212 */ /* 0x004fca00078e3cff */
[----:B------:R3:W-:Y:S03]  /*1760*/  STL.U8 [R7], R0 ;  /* 0x0000000007007387 */ /* 0x0007e60000100000 */
[----:B------:R-:W-:Y:S05]  /*1770*/  BRA.U !UP0, `(.L_x_4) ;  /* 0x0000000108347547 */ /* 0x000fea000b800000 */
[----:B------:R-:W-:Y:S01]  /*1780*/  UISETP.NE.AND UP0, UPT, UR5, 0x2, UPT ;  /* 0x000000020500788c */ /* 0x000fe2000bf05270 */
[----:B---3--:R-:W2:Y:S04]  /*1790*/  LDG.E.U8 R0, desc[UR22][R2.64+0x1] ;  /* 0x0000011602007981 */ /* 0x008ea8000c1e1100 */
[----:B------:R-:W2:Y:S01]  /*17a0*/  LDL.U8 R5, [R7+0x1] ;  /* 0x0000010007057983 */ /* 0x000ea20000100000 */
[----:B------:R-:W-:-:S13]  /*17b0*/  PLOP3.LUT P0, PT, PT, PT, UP0, 0x80, 0x8 ;  /* 0x000000000008781c */ /* 0x000fda0003f0f008 */
[----:B-1----:R-:W3:Y:S04]  /*17c0*/  @P0 LDG.E.U8 R6, desc[UR22][R2.64+0x2] ;  /* 0x0000021602060981 */ /* 0x002ee8000c1e1100 */
[----:B------:R-:W4:Y:S01]  /*17d0*/  @P0 LDL.U8 R4, [R7+0x2] ;  /* 0x0000020007040983 */ /* 0x000f220000100000 */
[----:B---3--:R-:W-:Y:S02]  /*17e0*/  @P0 R2UR UR6, R6 ;  /* 0x00000000060602ca */ /* 0x008fe400000e0000 */
[----:B----4-:R-:W-:Y:S02]  /*17f0*/  @P0 R2UR UR7, R4 ;  /* 0x00000000040702ca */ /* 0x010fe400000e0000 */
[----:B--2---:R-:W-:-:S11]  /*1800*/  LOP3.LUT R0, R5, R0, RZ, 0x3c, !PT ;  /* 0x0000000005007212 */ /* 0x004fd600078e3cff */
[----:B------:R-:W-:Y:S01]  /*1810*/  @UP0 ULOP3.LUT UR6, UR7, UR6, URZ, 0x3c, !UPT ;  /* 0x0000000607060292 */ /* 0x000fe2000f8e3cff */
[----:B------:R4:W-:Y:S05]  /*1820*/  STL.U8 [R7+0x1], R0 ;  /* 0x0000010007007387 */ /* 0x0009ea0000100000 */
[----:B------:R-:W-:-:S05]  /*1830*/  IMAD.U32 R4, RZ, RZ, UR6 ;  /* 0x00000006ff047e24 */ /* 0x000fca000f8e00ff */
[----:B------:R4:W-:Y:S02]  /*1840*/  @P0 STL.U8 [R7+0x2], R4 ;  /* 0x0000020407000387 */ /* 0x0009e40000100000 */
.L_x_4:
[----:B------:R-:W-:-:S05]  /*1850*/  VIADD R3, R1, UR8 ;  /* 0x0000000801037c36 */ /* 0x000fca0008000000 */
[----:B---34-:R-:W3:Y:S02]  /*1860*/  LDL.U8 R0, [R3] ;  /* 0x0000000003007983 */ /* 0x018ee40000100000 */
[----:B---3--:R-:W-:-:S05]  /*1870*/  LOP3.LUT R2, R0, 0x6, RZ, 0x3c, !PT ;  /* 0x0000000600027812 */ /* 0x008fca00078e3cff */
[----:B------:R3:W-:Y:S04]  /*1880*/  STL.U8 [R3], R2 ;  /* 0x0000000203007387 */ /* 0x0007e80000100000 */
[----:B------:R-:W4:Y:S04]  /*1890*/  LDL.U8 R0, [R1+0x87] ;  /* 0x0000870001007983 */ /* 0x000f280000100000 */
[----:B------:R-:W4:Y:S04]  /*18a0*/  LDL.64 R94, [R1+0xc0] ;  /* 0x0000c000015e7983 */ /* 0x000f280000100a00 */
[----:B------:R0:W5:Y:S04]  /*18b0*/  LDL.64 R86, [R1+0xa0] ;  /* 0x0000a00001567983 */ /* 0x0001680000100a00 */
[----:B------:R0:W5:Y:S04]  /*18c0*/  LDL.64 R88, [R1+0xa8] ;  /* 0x0000a80001587983 */ /* 0x0001680000100a00 */
[----:B------:R0:W5:Y:S04]  /*18d0*/  LDL.64 R106, [R1+0x88] ;  /* 0x00008800016a7983 */ /* 0x0001680000100a00 */
[----:B------:R0:W5:Y:S04]  /*18e0*/  LDL.64 R90, [R1+0xb0] ;  /* 0x0000b000015a7983 */ /* 0x0001680000100a00 */
[----:B------:R0:W5:Y:S04]  /*18f0*/  LDL.64 R102, [R1+0x90] ;  /* 0x0000900001667983 */ /* 0x0001680000100a00 */
[----:B------:R0:W5:Y:S04]  /*1900*/  LDL.64 R92, [R1+0xb8] ;  /* 0x0000b800015c7983 */ /* 0x0001680000100a00 */
[----:B------:R0:W5:Y:S04]  /*1910*/  LDL.64 R100, [R1+0x98] ;  /* 0x0000980001647983 */ /* 0x0001680000100a00 */
[----:B------:R0:W5:Y:S04]  /*1920*/  LDL.64 R34, [R1] ;  /* 0x0000000001227983 */ /* 0x0001680000100a00 */
[----:B-12---:R1:W5:Y:S04]  /*1930*/  LDL.64 R4, [R1+0x28] ;  /* 0x0000280001047983 */ /* 0x0063680000100a00 */
[----:B------:R1:W5:Y:S04]  /*1940*/  LDL.64 R8, [R1+0x50] ;  /* 0x0000500001087983 */ /* 0x0003680000100a00 */
[----:B------:R1:W5:Y:S04]  /*1950*/  LDL.64 R14, [R1+0x78] ;  /* 0x00007800010e7983 */ /* 0x0003680000100a00 */
[----:B---3--:R1:W5:Y:S04]  /*1960*/  LDL.64 R2, [R1+0x8] ;  /* 0x0000080001027983 */ /* 0x0083680000100a00 */
[----:B------:R1:W5:Y:S04]  /*1970*/  LDL.64 R6, [R1+0x30] ;  /* 0x0000300001067983 */ /* 0x0003680000100a00 */
        /* <DEDUP_REMOVED lines=9> */
[----:B------:R1:W5:Y:S01]  /*1a10*/  LDL.64 R32, [R1+0x70] ;  /* 0x0000700001207983 */ /* 0x0003620000100a00 */
[----:B----4-:R-:W-:-:S05]  /*1a20*/  LOP3.LUT R0, R0, 0x80, RZ, 0x3c, !PT ;  /* 0x0000008000007812 */ /* 0x010fca00078e3cff */
[----:B------:R1:W-:Y:S04]  /*1a30*/  STL.U8 [R1+0x87], R0 ;  /* 0x0000870001007387 */ /* 0x0003e80000100000 */
[----:B------:R1:W5:Y:S01]  /*1a40*/  LDL.64 R16, [R1+0x80] ;  /* 0x0000800001107983 */ /* 0x0003620000100a00 */
[----:B------:R-:W-:Y:S02]  /*1a50*/  R2UR UR6, R94 ;  /* 0x000000005e0672ca */ /* 0x000fe400000e0000 */
[----:B------:R-:W-:Y:S01]  /*1a60*/  R2UR UR7, R95 ;  /* 0x000000005f0772ca */ /* 0x000fe200000e0000 */
[----:B0-----:R-:W-:-:S14]  /*1a70*/  BRA `(.L_x_7) ;  /* 0x0000000000dc7947 */ /* 0x001fdc0003800000 */
.L_x_1:
[----:B------:R-:W2:Y:S04]  /*1a80*/  LDG.E.64 R108, desc[UR22][R38.64] ;  /* 0x00000016266c7981 */ /* 0x000ea8000c1e1b00 */
[----:B------:R-:W3:Y:S04]  /*1a90*/  LDG.E.64 R104, desc[UR22][R38.64+0x8] ;  /* 0x0000081626687981 */ /* 0x000ee8000c1e1b00 */
[----:B------:R-:W4:Y:S04]  /*1aa0*/  LDG.E.64 R98, desc[UR22][R38.64+0x10] ;  /* 0x0000101626627981 */ /* 0x000f28000c1e1b00 */
[----:B------:R-:W5:Y:S04]  /*1ab0*/  LDG.E.64 R96, desc[UR22][R38.64+0x18] ;  /* 0x0000181626607981 */ /* 0x000f68000c1e1b00 */
[----:B------:R-:W5:Y:S04]  /*1ac0*/  LDG.E.64 R94, desc[UR22][R38.64+0x20] ;  /* 0x00002016265e7981 */ /* 0x000f68000c1e1b00 */
[----:B------:R-:W5:Y:S04]  /*1ad0*/  LDG.E.64 R122, desc[UR22][R38.64+0x28] ;  /* 0x00002816267a7981 */ /* 0x000f68000c1e1b00 */
[----:B------:R-:W5:Y:S04]  /*1ae0*/  LDG.E.64 R120, desc[UR22][R38.64+0x30] ;  /* 0x0000301626787981 */ /* 0x000f68000c1e1b00 */
[----:B------:R-:W5:Y:S04]  /*1af0*/  LDG.E.64 R118, desc[UR22][R38.64+0x38] ;  /* 0x0000381626767981 */ /* 0x000f68000c1e1b00 */
[----:B------:R-:W5:Y:S04]  /*1b00*/  LDG.E.64 R116, desc[UR22][R38.64+0x40] ;  /* 0x0000401626747981 */ /* 0x000f68000c1e1b00 */
[----:B------:R-:W5:Y:S04]  /*1b10*/  LDG.E.64 R114, desc[UR22][R38.64+0x48] ;  /* 0x0000481626727981 */ /* 0x000f68000c1e1b00 */
[----:B------:R-:W5:Y:S04]  /*1b20*/  LDG.E.64 R112, desc[UR22][R38.64+0x50] ;  /* 0x0000501626707981 */ /* 0x000f68000c1e1b00 */
[----:B------:R-:W5:Y:S01]  /*1b30*/  LDG.E.64 R110, desc[UR22][R38.64+0x58] ;  /* 0x00005816266e7981 */ /* 0x000f62000c1e1b00 */
[----:B--2---:R-:W-:-:S02]  /*1b40*/  LOP3.LUT R34, R34, R108, RZ, 0x3c, !PT ;  /* 0x0000006c22227212 */ /* 0x004fc400078e3cff */
[----:B------:R-:W-:Y:S02]  /*1b50*/  LOP3.LUT R35, R35, R109, RZ, 0x3c, !PT ;  /* 0x0000006d23237212 */ /* 0x000fe400078e3cff */
[----:B---3--:R-:W-:Y:S01]  /*1b60*/  LOP3.LUT R2, R2, R104, RZ, 0x3c, !PT ;  /* 0x0000006802027212 */ /* 0x008fe200078e3cff */
[----:B------:R-:W2:Y:S01]  /*1b70*/  LDG.E.64 R108, desc[UR22][R38.64+0x60] ;  /* 0x00006016266c7981 */ /* 0x000ea2000c1e1b00 */
[----:B------:R-:W-:Y:S02]  /*1b80*/  LOP3.LUT R3, R3, R105, RZ, 0x3c, !PT ;  /* 0x0000006903037212 */ /* 0x000fe400078e3cff */
[----:B----4-:R-:W-:Y:S01]  /*1b90*/  LOP3.LUT R10, R10, R98, RZ, 0x3c, !PT ;  /* 0x000000620a0a7212 */ /* 0x010fe200078e3cff */
[----:B------:R-:W3:Y:S01]  /*1ba0*/  LDG.E.64 R104, desc[UR22][R38.64+0x68] ;  /* 0x0000681626687981 */ /* 0x000ee2000c1e1b00 */
[----:B------:R-:W-:Y:S02]  /*1bb0*/  LOP3.LUT R11, R11, R99, RZ, 0x3c, !PT ;  /* 0x000000630b0b7212 */ /* 0x000fe400078e3cff */
[----:B-----5:R-:W-:Y:S01]  /*1bc0*/  LOP3.LUT R18, R18, R96, RZ, 0x3c, !PT ;  /* 0x0000006012127212 */ /* 0x020fe200078e3cff */
[----:B------:R-:W4:Y:S01]  /*1bd0*/  LDG.E.64 R98, desc[UR22][R38.64+0x70] ;  /* 0x0000701626627981 */ /* 0x000f22000c1e1b00 */
[----:B------:R-:W-:-:S02]  /*1be0*/  LOP3.LUT R19, R19, R97, RZ, 0x3c, !PT ;  /* 0x0000006113137212 */ /* 0x000fc400078e3cff */
[----:B------:R-:W-:Y:S01]  /*1bf0*/  LOP3.LUT R22, R22, R94, RZ, 0x3c, !PT ;  /* 0x0000005e16167212 */ /* 0x000fe200078e3cff */
[----:B------:R-:W5:Y:S01]  /*1c00*/  LDG.E.64 R96, desc[UR22][R38.64+0x78] ;  /* 0x0000781626607981 */ /* 0x000f62000c1e1b00 */
[----:B------:R-:W-:-:S03]  /*1c10*/  LOP3.LUT R23, R23, R95, RZ, 0x3c, !PT ;  /* 0x0000005f17177212 */ /* 0x000fc600078e3cff */
[----:B------:R1:W5:Y:S04]  /*1c20*/  LDG.E.64 R94, desc[UR22][R38.64+0x80] ;  /* 0x00008016265e7981 */ /* 0x000368000c1e1b00 */
[----:B------:R0:W-:Y:S04]  /*1c30*/  STL.64 [R1], R34 ;  /* 0x0000002201007387 */ /* 0x0001e80000100a00 */
[----:B------:R0:W-:Y:S01]  /*1c40*/  STL.64 [R1+0x8], R2 ;  /* 0x0000080201007387 */ /* 0x0001e20000100a00 */
[----:B-1----:R-:W-:Y:S02]  /*1c50*/  IADD3 R38, P0, PT, R38, 0x88, RZ ;  /* 0x0000008826267810 */ /* 0x002fe40007f1e0ff */
[----:B------:R-:W-:-:S02]  /*1c60*/  LOP3.LUT R4, R4, R122, RZ, 0x3c, !PT ;  /* 0x0000007a04047212 */ /* 0x000fc400078e3cff */
[----:B------:R-:W-:Y:S01]  /*1c70*/  LOP3.LUT R5, R5, R123, RZ, 0x3c, !PT ;  /* 0x0000007b05057212 */ /* 0x000fe200078e3cff */
[----:B------:R-:W-:Y:S01]  /*1c80*/  IMAD.X R39, RZ, RZ, R39, P0 ;  /* 0x000000ffff277224 */ /* 0x000fe200000e0627 */
[----:B------:R-:W-:Y:S02]  /*1c90*/  LOP3.LUT R6, R6, R120, RZ, 0x3c, !PT ;  /* 0x0000007806067212 */ /* 0x000fe400078e3cff */
[----:B------:R-:W-:Y:S02]  /*1ca0*/  LOP3.LUT R7, R7, R121, RZ, 0x3c, !PT ;  /* 0x0000007907077212 */ /* 0x000fe400078e3cff */
[----:B------:R-:W-:Y:S02]  /*1cb0*/  LOP3.LUT R20, R20, R118, RZ, 0x3c, !PT ;  /* 0x0000007614147212 */ /* 0x000fe400078e3cff */
[----:B------:R-:W-:Y:S02]  /*1cc0*/  LOP3.LUT R21, R21, R119, RZ, 0x3c, !PT ;  /* 0x0000007715157212 */ /* 0x000fe400078e3cff */
[----:B------:R-:W-:-:S02]  /*1cd0*/  LOP3.LUT R24, R24, R116, RZ, 0x3c, !PT ;  /* 0x0000007418187212 */ /* 0x000fc400078e3cff */
[----:B------:R-:W-:Y:S02]  /*1ce0*/  LOP3.LUT R25, R25, R117, RZ, 0x3c, !PT ;  /* 0x0000007519197212 */ /* 0x000fe400078e3cff */
[----:B------:R-:W-:Y:S02]  /*1cf0*/  LOP3.LUT R26, R26, R114, RZ, 0x3c, !PT ;  /* 0x000000721a1a7212 */ /* 0x000fe400078e3cff */
[----:B------:R-:W-:Y:S02]  /*1d00*/  LOP3.LUT R27, R27, R115, RZ, 0x3c, !PT ;  /* 0x000000731b1b7212 */ /* 0x000fe400078e3cff */
[----:B------:R-:W-:Y:S02]  /*1d10*/  LOP3.LUT R8, R8, R112, RZ, 0x3c, !PT ;  /* 0x0000007008087212 */ /* 0x000fe400078e3cff */
[----:B------:R-:W-:Y:S02]  /*1d20*/  LOP3.LUT R9, R9, R113, RZ, 0x3c, !PT ;  /* 0x0000007109097212 */ /* 0x000fe400078e3cff */
[----:B------:R-:W-:-:S02]  /*1d30*/  LOP3.LUT R12, R12, R110, RZ, 0x3c, !PT ;  /* 0x0000006e0c0c7212 */ /* 0x000fc400078e3cff */
[----:B------:R-:W-:Y:S02]  /*1d40*/  LOP3.LUT R13, R13, R111, RZ, 0x3c, !PT ;  /* 0x0000006f0d0d7212 */ /* 0x000fe400078e3cff */
[----:B--2---:R-:W-:Y:S02]  /*1d50*/  LOP3.LUT R28, R28, R108, RZ, 0x3c, !PT ;  /* 0x0000006c1c1c7212 */ /* 0x004fe400078e3cff */
[----:B------:R-:W-:Y:S02]  /*1d60*/  LOP3.LUT R29, R29, R109, RZ, 0x3c, !PT ;  /* 0x0000006d1d1d7212 */ /* 0x000fe400078e3cff */
[----:B---3--:R-:W-:Y:S02]  /*1d70*/  LOP3.LUT R30, R30, R104, RZ, 0x3c, !PT ;  /* 0x000000681e1e7212 */ /* 0x008fe400078e3cff */
[----:B------:R-:W-:Y:S02]  /*1d80*/  LOP3.LUT R31, R31, R105, RZ, 0x3c, !PT ;  /* 0x000000691f1f7212 */ /* 0x000fe400078e3cff */
[----:B----4-:R-:W-:-:S02]  /*1d90*/  LOP3.LUT R32, R32, R98, RZ, 0x3c, !PT ;  /* 0x0000006220207212 */ /* 0x010fc400078e3cff */
[----:B------:R-:W-:Y:S02]  /*1da0*/  LOP3.LUT R33, R33, R99, RZ, 0x3c, !PT ;  /* 0x0000006321217212 */ /* 0x000fe400078e3cff */
[----:B-----5:R-:W-:Y:S02]  /*1db0*/  LOP3.LUT R14, R14, R96, RZ, 0x3c, !PT ;  /* 0x000000600e0e7212 */ /* 0x020fe400078e3cff */
[----:B------:R-:W-:Y:S02]  /*1dc0*/  LOP3.LUT R15, R15, R97, RZ, 0x3c, !PT ;  /* 0x000000610f0f7212 */ /* 0x000fe400078e3cff */
[----:B------:R-:W-:Y:S02]  /*1dd0*/  LOP3.LUT R16, R16, R94, RZ, 0x3c, !PT ;  /* 0x0000005e10107212 */ /* 0x000fe400078e3cff */
[----:B0-----:R-:W-:-:S07]  /*1de0*/  LOP3.LUT R17, R17, R95, RZ, 0x3c, !PT ;  /* 0x0000005f11117212 */ /* 0x001fce00078e3cff */
.L_x_7:
[----:B-1----:R-:W-:-:S07]  /*1df0*/  IMAD.MOV.U32 R0, RZ, RZ, RZ ;  /* 0x000000ffff007224 */ /* 0x002fce00078e00ff */
.L_x_8:
[----:B-----5:R-:W-:Y:S02]  /*1e00*/  LOP3.LUT R99, R12, R6, R2, 0x96, !PT ;  /* 0x000000060c637212 */ /* 0x020fe400078e9602 */
[----:B------:R-:W-:Y:S02]  /*1e10*/  LOP3.LUT R96, R13, R7, R3, 0x96, !PT ;  /* 0x000000070d607212 */ /* 0x000fe400078e9603 */
[----:B------:R-:W-:Y:S02]  /*1e20*/  LOP3.LUT R95, R32, R26, R22, 0x96, !PT ;  /* 0x0000001a205f7212 */ /* 0x000fe400078e9616 */
[----:B------:R-:W-:Y:S02]  /*1e30*/  LOP3.LUT R97, R33, R27, R23, 0x96, !PT ;  /* 0x0000001b21617212 */ /* 0x000fe400078e9617 */
[----:B------:R-:W-:Y:S02]  /*1e40*/  LOP3.LUT R99, R88, R99, R16, 0x96, !PT ;  /* 0x0000006358637212 */ /* 0x000fe400078e9610 */
[----:B------:R-:W-:-:S02]  /*1e50*/  LOP3.LUT R96, R89, R96, R17, 0x96, !PT ;  /* 0x0000006059607212 */ /* 0x000fc400078e9611 */
[----:B------:R-:W-:Y:S02]  /*1e60*/  LOP3.LUT R36, R95, UR6, R100, 0x96, !PT ;  /* 0x000000065f247c12 */ /* 0x000fe4000f8e9664 */
[----:B------:R-:W-:Y:S02]  /*1e70*/  LOP3.LUT R95, R97, UR7, R101, 0x96, !PT ;  /* 0x00000007615f7c12 */ /* 0x000fe4000f8e9665 */
[----:B------:R-:W-:Y:S02]  /*1e80*/  SHF.L.W.U32.HI R109, R96, 0x1, R99 ;  /* 0x00000001606d7819 */ /* 0x000fe40000010e63 */
[----:B------:R-:W-:Y:S02]  /*1e90*/  SHF.L.W.U32.HI R104, R99, 0x1, R96 ;  /* 0x0000000163687819 */ /* 0x000fe40000010e60 */
[----:B------:R-:W-:Y:S02]  /*1ea0*/  LOP3.LUT R105, R28, R20, R10, 0x96, !PT ;  /* 0x000000141c697212 */ /* 0x000fe400078e960a */
[----:B------:R-:W-:-:S02]  /*1eb0*/  LOP3.LUT R113, R29, R21, R11, 0x96, !PT ;  /* 0x000000151d717212 */ /* 0x000fc400078e960b */
[----:B------:R-:W-:Y:S02]  /*1ec0*/  SHF.L.W.U32.HI R94, R36, 0x1, R95 ;  /* 0x00000001245e7819 */ /* 0x000fe40000010e5f */
[----:B------:R-:W-:Y:S02]  /*1ed0*/  LOP3.LUT R109, R109, R36, RZ, 0x3c, !PT ;  /* 0x000000246d6d7212 */ /* 0x000fe400078e3cff */
[----:B------:R-:W-:Y:S02]  /*1ee0*/  SHF.L.W.U32.HI R97, R95, 0x1, R36 ;  /* 0x000000015f617819 */ /* 0x000fe40000010e24 */
[----:B------:R-:W-:Y:S02]  /*1ef0*/  LOP3.LUT R115, R8, R4, R34, 0x96, !PT ;  /* 0x0000000408737212 */ /* 0x000fe400078e9622 */
[----:B------:R-:W-:Y:S02]  /*1f00*/  LOP3.LUT R104, R104, R95, RZ, 0x3c, !PT ;  /* 0x0000005f68687212 */ /* 0x000fe400078e3cff */
[----:B------:R-:W-:-:S02]  /*1f10*/  LOP3.LUT R36, R9, R5, R35, 0x96, !PT ;  /* 0x0000000509247212 */ /* 0x000fc400078e9623 */
[----:B------:R-:W-:Y:S02]  /*1f20*/  LOP3.LUT R114, R90, R105, R106, 0x96, !PT ;  /* 0x000000695a727212 */ /* 0x000fe400078e966a */
[----:B------:R-:W-:Y:S02]  /*1f30*/  LOP3.LUT R113, R91, R113, R107, 0x96, !PT ;  /* 0x000000715b717212 */ /* 0x000fe400078e966b */
[----:B------:R-:W-:Y:S02]  /*1f40*/  LOP3.LUT R111, R30, R24, R18, 0x96, !PT ;  /* 0x000000181e6f7212 */ /* 0x000fe400078e9612 */
[----:B------:R-:W-:Y:S02]  /*1f50*/  LOP3.LUT R95, R31, R25, R19, 0x96, !PT ;  /* 0x000000191f5f7212 */ /* 0x000fe400078e9613 */
[----:B------:R-:W-:Y:S02]  /*1f60*/  LOP3.LUT R110, R86, R115, R14, 0x96, !PT ;  /* 0x00000073566e7212 */ /* 0x000fe400078e960e */
[----:B------:R-:W-:-:S02]  /*1f70*/  LOP3.LUT R115, R87, R36, R15, 0x96, !PT ;  /* 0x0000002457737212 */ /* 0x000fc400078e960f */
[----:B------:R-:W-:Y:S02]  /*1f80*/  SHF.L.W.U32.HI R105, R113, 0x1, R114 ;  /* 0x0000000171697819 */ /* 0x000fe40000010e72 */
[----:B------:R-:W-:Y:S02]  /*1f90*/  SHF.L.W.U32.HI R98, R114, 0x1, R113 ;  /* 0x0000000172627819 */ /* 0x000fe40000010e71 */
[----:B------:R-:W-:Y:S02]  /*1fa0*/  LOP3.LUT R111, R92, R111, R102, 0x96, !PT ;  /* 0x0000006f5c6f7212 */ /* 0x000fe400078e9666 */
[----:B------:R-:W-:Y:S02]  /*1fb0*/  LOP3.LUT R112, R93, R95, R103, 0x96, !PT ;  /* 0x0000005f5d707212 */ /* 0x000fe400078e9667 */
[----:B------:R-:W-:Y:S02]  /*1fc0*/  LOP3.LUT R105, R105, R110, RZ, 0x3c, !PT ;  /* 0x0000006e69697212 */ /* 0x000fe400078e3cff */
[----:B------:R-:W-:-:S02]  /*1fd0*/  LOP3.LUT R98, R98, R115, RZ, 0x3c, !PT ;  /* 0x0000007362627212 */ /* 0x000fc400078e3cff */
[----:B------:R-:W-:Y:S02]  /*1fe0*/  SHF.L.W.U32.HI R108, R110, 0x1, R115 ;  /* 0x000000016e6c7819 */ /* 0x000fe40000010e73 */
[----:B------:R-:W-:Y:S02]  /*1ff0*/  SHF.L.W.U32.HI R95, R111, 0x1, R112 ;  /* 0x000000016f5f7819 */ /* 0x000fe40000010e70 */
[----:B------:R-:W-:Y:S02]  /*2000*/  SHF.L.W.U32.HI R36, R112, 0x1, R111 ;  /* 0x0000000170247819 */ /* 0x000fe40000010e6f */
[----:B------:R-:W-:Y:S02]  /*2010*/  SHF.L.W.U32.HI R110, R115, 0x1, R110 ;  /* 0x00000001736e7819 */ /* 0x000fe40000010e6e */
[----:B------:R-:W-:Y:S02]  /*2020*/  LOP3.LUT R4, R109, R4, RZ, 0x3c, !PT ;  /* 0x000000046d047212 */ /* 0x000fe400078e3cff */
[----:B------:R-:W-:-:S02]  /*2030*/  LOP3.LUT R5, R104, R5, RZ, 0x3c, !PT ;  /* 0x0000000568057212 */ /* 0x000fc400078e3cff */
[----:B------:R-:W-:Y:S02]  /*2040*/  LOP3.LUT R2, R105, R2, RZ, 0x3c, !PT ;  /* 0x0000000269027212 */ /* 0x000fe400078e3cff */
[----:B------:R-:W-:Y:S01]  /*2050*/  LOP3.LUT R3, R98, R3, RZ, 0x3c, !PT ;  /* 0x0000000362037212 */ /* 0x000fe200078e3cff */
[----:B------:R-:W-:Y:S01]  /*2060*/  STL.64 [R1+0x28], R4 ;  /* 0x0000280401007387 */ /* 0x000fe20000100a00 */
[----:B------:R-:W-:Y:S02]  /*2070*/  LOP3.LUT R96, R95, R96, RZ, 0x3c, !PT ;  /* 0x000000605f607212 */ /* 0x000fe400078e3cff */
[----:B------:R-:W-:Y:S01]  /*2080*/  LOP3.LUT R99, R36, R99, RZ, 0x3c, !PT ;  /* 0x0000006324637212 */ /* 0x000fe200078e3cff */
[----:B------:R0:W-:Y:S01]  /*2090*/  STL.64 [R1+0x8], R2 ;  /* 0x0000080201007387 */ /* 0x0001e20000100a00 */
[----:B------:R-:W-:Y:S02]  /*20a0*/  LOP3.LUT R97, R97, R114, RZ, 0x3c, !PT ;  /* 0x0000007261617212 */ /* 0x000fe400078e3cff */
[----:B------:R-:W-:-:S02]  /*20b0*/  LOP3.LUT R94, R94, R113, RZ, 0x3c, !PT ;  /* 0x000000715e5e7212 */ /* 0x000fc400078e3cff */
[----:B------:R-:W-:Y:S02]  /*20c0*/  LOP3.LUT R95, R110, R111, RZ, 0x3c, !PT ;  /* 0x0000006f6e5f7212 */ /* 0x000fe400078e3cff */
[----:B------:R-:W-:Y:S02]  /*20d0*/  LOP3.LUT R36, R108, R112, RZ, 0x3c, !PT ;  /* 0x000000706c247212 */ /* 0x000fe400078e3cff */
[C---:B------:R-:W-:Y:S02]  /*20e0*/  LOP3.LUT R87, R104.reuse, R87, RZ, 0x3c, !PT ;  /* 0x0000005768577212 */ /* 0x040fe400078e3cff */
[C---:B------:R-:W-:Y:S02]  /*20f0*/  LOP3.LUT R35, R104.reuse, R35, RZ, 0x3c, !PT ;  /* 0x0000002368237212 */ /* 0x040fe400078e3cff */
[C---:B------:R-:W-:Y:S02]  /*2100*/  LOP3.LUT R9, R104.reuse, R9, RZ, 0x3c, !PT ;  /* 0x0000000968097212 */ /* 0x040fe400078e3cff */
[----:B------:R-:W-:-:S02]  /*2110*/  LOP3.LUT R15, R104, R15, RZ, 0x3c, !PT ;  /* 0x0000000f680f7212 */ /* 0x000fc400078e3cff */
[C---:B------:R-:W-:Y:S02]  /*2120*/  LOP3.LUT R6, R105.reuse, R6, RZ, 0x3c, !PT ;  /* 0x0000000669067212 */ /* 0x040fe400078e3cff */
[C---:B------:R-:W-:Y:S02]  /*2130*/  LOP3.LUT R12, R105.reuse, R12, RZ, 0x3c, !PT ;  /* 0x0000000c690c7212 */ /* 0x040fe400078e3cff */
[C---:B------:R-:W-:Y:S02]  /*2140*/  LOP3.LUT R16, R105.reuse, R16, RZ, 0x3c, !PT ;  /* 0x0000001069107212 */ /* 0x040fe400078e3cff */
[----:B------:R-:W-:Y:S02]  /*2150*/  LOP3.LUT R88, R105, R88, RZ, 0x3c, !PT ;  /* 0x0000005869587212 */ /* 0x000fe400078e3cff */
[C---:B------:R-:W-:Y:S02]  /*2160*/  LOP3.LUT R89, R98.reuse, R89, RZ, 0x3c, !PT ;  /* 0x0000005962597212 */ /* 0x040fe400078e3cff */
[----:B------:R-:W-:-:S02]  /*2170*/  LOP3.LUT R7, R98, R7, RZ, 0x3c, !PT ;  /* 0x0000000762077212 */ /* 0x000fc400078e3cff */
[C---:B------:R-:W-:Y:S01]  /*2180*/  LOP3.LUT R13, R98.reuse, R13, RZ, 0x3c, !PT ;  /* 0x0000000d620d7212 */ /* 0x040fe200078e3cff */
[----:B------:R-:W-:Y:S01]  /*2190*/  STL.64 [R1+0xa8], R88 ;  /* 0x0000a85801007387 */ /* 0x000fe20000100a00 */
[----:B------:R-:W-:Y:S02]  /*21a0*/  LOP3.LUT R17, R98, R17, RZ, 0x3c, !PT ;  /* 0x0000001162117212 */ /* 0x000fe400078e3cff */
[C---:B------:R-:W-:Y:S01]  /*21b0*/  LOP3.LUT R104, R99.reuse, R106, RZ, 0x3c, !PT ;  /* 0x0000006a63687212 */ /* 0x040fe200078e3cff */
[----:B------:R-:W-:Y:S01]  /*21c0*/  STL.64 [R1+0x30], R6 ;  /* 0x0000300601007387 */ /* 0x000fe20000100a00 */
[C---:B------:R-:W-:Y:S02]  /*21d0*/  LOP3.LUT R10, R99.reuse, R10, RZ, 0x3c, !PT ;  /* 0x0000000a630a7212 */ /* 0x040fe400078e3cff */
[C---:B------:R-:W-:Y:S01]  /*21e0*/  LOP3.LUT R20, R99.reuse, R20, RZ, 0x3c, !PT ;  /* 0x0000001463147212 */ /* 0x040fe200078e3cff */
[----:B------:R-:W-:Y:S01]  /*21f0*/  STL.64 [R1+0x58], R12 ;  /* 0x0000580c01007387 */ /* 0x000fe20000100a00 */
[----:B------:R-:W-:-:S02]  /*2200*/  LOP3.LUT R28, R99, R28, RZ, 0x3c, !PT ;  /* 0x0000001c631c7212 */ /* 0x000fc400078e3cff */
[----:B------:R-:W-:Y:S01]  /*2210*/  LOP3.LUT R90, R99, R90, RZ, 0x3c, !PT ;  /* 0x0000005a635a7212 */ /* 0x000fe200078e3cff */
[----:B------:R-:W-:Y:S01]  /*2220*/  STL.64 [R1+0x80], R16 ;  /* 0x0000801001007387 */ /* 0x000fe20000100a00 */
[C---:B------:R-:W-:Y:S02]  /*2230*/  LOP3.LUT R34, R109.reuse, R34, RZ, 0x3c, !PT ;  /* 0x000000226d227212 */ /* 0x040fe400078e3cff */
[C---:B------:R-:W-:Y:S02]  /*2240*/  LOP3.LUT R8, R109.reuse, R8, RZ, 0x3c, !PT ;  /* 0x000000086d087212 */ /* 0x040fe400078e3cff */
[C---:B------:R-:W-:Y:S01]  /*2250*/  LOP3.LUT R14, R109.reuse, R14, RZ, 0x3c, !PT ;  /* 0x0000000e6d0e7212 */ /* 0x040fe200078e3cff */
[----:B------:R1:W-:Y:S01]  /*2260*/  STL.64 [R1], R34 ;  /* 0x0000002201007387 */ /* 0x0003e20000100a00 */
[----:B------:R-:W-:Y:S02]  /*2270*/  LOP3.LUT R86, R109, R86, RZ, 0x3c, !PT ;  /* 0x000000566d567212 */ /* 0x000fe400078e3cff */
[C---:B------:R-:W-:Y:S01]  /*2280*/  LOP3.LUT R105, R96.reuse, R107, RZ, 0x3c, !PT ;  /* 0x0000006b60697212 */ /* 0x040fe200078e3cff */
[----:B------:R-:W-:Y:S01]  /*2290*/  STL.64 [R1+0x50], R8 ;  /* 0x0000500801007387 */ /* 0x000fe20000100a00 */
[----:B------:R-:W-:-:S02]  /*22a0*/  LOP3.LUT R91, R96, R91, RZ, 0x3c, !PT ;  /* 0x0000005b605b7212 */ /* 0x000fc400078e3cff */
[C---:B------:R-:W-:Y:S01]  /*22b0*/  LOP3.LUT R11, R96.reuse, R11, RZ, 0x3c, !PT ;  /* 0x0000000b600b7212 */ /* 0x040fe200078e3cff */
[----:B------:R-:W-:Y:S01]  /*22c0*/  STL.64 [R1+0x78], R14 ;  /* 0x0000780e01007387 */ /* 0x000fe20000100a00 */
[C---:B------:R-:W-:Y:S02]  /*22d0*/  LOP3.LUT R21, R96.reuse, R21, RZ, 0x3c, !PT ;  /* 0x0000001560157212 */ /* 0x040fe400078e3cff */
[----:B------:R-:W-:Y:S01]  /*22e0*/  LOP3.LUT R29, R96, R29, RZ, 0x3c, !PT ;  /* 0x0000001d601d7212 */ /* 0x000fe200078e3cff */
[----:B------:R-:W-:Y:S01]  /*22f0*/  STL.64 [R1+0xa0], R86 ;  /* 0x0000a05601007387 */ /* 0x000fe20000100a00 */
        /* <DEDUP_REMOVED lines=16> */
[C---:B------:R-:W-:Y:S01]  /*2400*/  LOP3.LUT R100, R95.reuse, R100, RZ, 0x3c, !PT ;  /* 0x000000645f647212 */ /* 0x040fe200078e3cff */
[----:B------:R2:W-:Y:S01]  /*2410*/  STL.64 [R1+0x18], R18 ;  /* 0x0000181201007387 */ /* 0x0005e20000100a00 */
[C---:B------:R-:W-:Y:S02]  /*2420*/  LOP3.LUT R22, R95.reuse, R22, RZ, 0x3c, !PT ;  /* 0x000000165f167212 */ /* 0x040fe400078e3cff */
[----:B------:R-:W-:Y:S01]  /*2430*/  LOP3.LUT R23, R36, R23, RZ, 0x3c, !PT ;  /* 0x0000001724177212 */ /* 0x000fe200078e3cff */
[----:B------:R-:W-:Y:S01]  /*2440*/  STL.64 [R1+0x40], R24 ;  /* 0x0000401801007387 */ /* 0x000fe20000100a00 */
[----:B------:R-:W-:-:S02]  /*2450*/  LOP3.LUT R26, R95, R26, RZ, 0x3c, !PT ;  /* 0x0000001a5f1a7212 */ /* 0x000fc400078e3cff */
[C---:B------:R-:W-:Y:S01]  /*2460*/  LOP3.LUT R27, R36.reuse, R27, RZ, 0x3c, !PT ;  /* 0x0000001b241b7212 */ /* 0x040fe200078e3cff */
[----:B------:R-:W-:Y:S01]  /*2470*/  STL.64 [R1+0x68], R30 ;  /* 0x0000681e01007387 */ /* 0x000fe20000100a00 */
[C---:B0-----:R-:W-:Y:S02]  /*2480*/  LOP3.LUT R2, R95.reuse, R32, RZ, 0x3c, !PT ;  /* 0x000000205f027212 */ /* 0x041fe400078e3cff */
[C---:B------:R-:W-:Y:S01]  /*2490*/  LOP3.LUT R3, R36.reuse, R33, RZ, 0x3c, !PT ;  /* 0x0000002124037212 */ /* 0x040fe200078e3cff */
[----:B------:R0:W-:Y:S01]  /*24a0*/  STL.64 [R1+0x20], R22 ;  /* 0x0000201601007387 */ /* 0x0001e20000100a00 */
[----:B------:R-:W-:Y:S02]  /*24b0*/  LOP3.LUT R4, R95, UR6, RZ, 0x3c, !PT ;  /* 0x000000065f047c12 */ /* 0x000fe4000f8e3cff */
[----:B------:R-:W-:Y:S01]  /*24c0*/  LOP3.LUT R5, R36, UR7, RZ, 0x3c, !PT ;  /* 0x0000000724057c12 */ /* 0x000fe2000f8e3cff */
[----:B------:R3:W-:Y:S04]  /*24d0*/  STL.64 [R1+0x48], R26 ;  /* 0x0000481a01007387 */ /* 0x0007e80000100a00 */
[----:B------:R4:W-:Y:S04]  /*24e0*/  STL.64 [R1+0x70], R2 ;  /* 0x0000700201007387 */ /* 0x0009e80000100a00 */
[----:B------:R-:W-:Y:S04]  /*24f0*/  STL.64 [R1+0x98], R100 ;  /* 0x0000986401007387 */ /* 0x000fe80000100a00 */
[----:B------:R4:W-:Y:S04]  /*2500*/  STL.64 [R1+0xc0], R4 ;  /* 0x0000c00401007387 */ /* 0x0009e80000100a00 */
[----:B------:R-:W-:Y:S04]  /*2510*/  STL.64 [R1+0x90], R98 ;  /* 0x0000906201007387 */ /* 0x000fe80000100a00 */
[----:B------:R4:W-:Y:S04]  /*2520*/  STL.64 [R1+0xb8], R92 ;  /* 0x0000b85c01007387 */ /* 0x0009e80000100a00 */
[----:B-1----:R-:W4:Y:S04]  /*2530*/  LDL.64 R34, [R41] ;  /* 0x0000000029227983 */ /* 0x002f280000100a00 */
[----:B------:R-:W4:Y:S04]  /*2540*/  LDL.64 R88, [R42] ;  /* 0x000000002a587983 */ /* 0x000f280000100a00 */
[----:B------:R-:W4:Y:S04]  /*2550*/  LDL.64 R32, [R43] ;  /* 0x000000002b207983 */ /* 0x000f280000100a00 */
[----:B--2---:R-:W2:Y:S04]  /*2560*/  LDL.64 R18, [R44] ;  /* 0x000000002c127983 */ /* 0x004ea80000100a00 */
[----:B0-----:R-:W2:Y:S04]  /*2570*/  LDL.64 R22, [R45] ;  /* 0x000000002d167983 */ /* 0x001ea80000100a00 */
[----:B---3--:R-:W3:Y:S04]  /*2580*/  LDL.64 R26, [R46] ;  /* 0x000000002e1a7983 */ /* 0x008ee80000100a00 */
[----:B------:R-:W3:Y:S04]  /*2590*/  LDL.64 R96, [R47] ;  /* 0x000000002f607983 */ /* 0x000ee80000100a00 */
        /* <DEDUP_REMOVED lines=14> */
[----:B----4-:R-:W4:Y:S04]  /*2680*/  LDL.64 R2, [R60] ;  /* 0x000000003c027983 */ /* 0x010f280000100a00 */
[----:B------:R-:W4:Y:S04]  /*2690*/  LDL.64 R10, [R61] ;  /* 0x000000003d0a7983 */ /* 0x000f280000100a00 */
[----:B------:R-:W4:Y:S04]  /*26a0*/  LDL.64 R4, [R63] ;  /* 0x000000003f047983 */ /* 0x000f280000100a00 */
[----:B------:R-:W4:Y:S01]  /*26b0*/  LDL.64 R6, [R64] ;  /* 0x0000000040067983 */ /* 0x000f220000100a00 */
[----:B------:R-:W-:-:S02]  /*26c0*/  IADD3 R91, PT, PT, -R66, 0x40, RZ ;  /* 0x00000040425b7810 */ /* 0x000fc40007ffe1ff */
[----:B------:R-:W-:Y:S02]  /*26d0*/  IADD3 R93, PT, PT, -R67, 0x40, RZ ;  /* 0x00000040435d7810 */ /* 0x000fe40007ffe1ff */
[----:B------:R-:W-:Y:S02]  /*26e0*/  IADD3 R101, PT, PT, -R68, 0x40, RZ ;  /* 0x0000004044657810 */ /* 0x000fe40007ffe1ff */
[CCC-:B------:R-:W-:Y:S02]  /*26f0*/  SHF.R.U64 R36, R34.reuse, R91.reuse, R35.reuse ;  /* 0x0000005b22247219 */ /* 0x1c0fe40000001223 */
[--C-:B------:R-:W-:Y:S02]  /*2700*/  SHF.R.U32.HI R90, RZ, R91, R35.reuse ;  /* 0x0000005bff5a7219 */ /* 0x100fe40000011623 */
[CC--:B------:R-:W-:Y:S02]  /*2710*/  SHF.L.U32 R91, R34.reuse, R66.reuse, RZ ;  /* 0x00000042225b7219 */ /* 0x0c0fe400000006ff */
[----:B------:R-:W-:-:S02]  /*2720*/  SHF.L.U64.HI R35, R34, R66, R35 ;  /* 0x0000004222237219 */ /* 0x000fc40000010223 */
[----:B------:R-:W-:Y:S02]  /*2730*/  LOP3.LUT R34, R36, R91, RZ, 0x3c, !PT ;  /* 0x0000005b24227212 */ /* 0x000fe400078e3cff */
[----:B------:R-:W-:Y:S02]  /*2740*/  LOP3.LUT R35, R90, R35, RZ, 0x3c, !PT ;  /* 0x000000235a237212 */ /* 0x000fe400078e3cff */
[C---:B------:R-:W-:Y:S02]  /*2750*/  SHF.L.U32 R90, R88.reuse, R67, RZ ;  /* 0x00000043585a7219 */ /* 0x040fe400000006ff */
[CCC-:B------:R-:W-:Y:S02]  /*2760*/  SHF.R.U64 R91, R88.reuse, R93.reuse, R89.reuse ;  /* 0x0000005d585b7219 */ /* 0x1c0fe40000001259 */
[--C-:B------:R-:W-:Y:S02]  /*2770*/  SHF.R.U32.HI R36, RZ, R93, R89.reuse ;  /* 0x0000005dff247219 */ /* 0x100fe40000011659 */
[----:B------:R-:W-:-:S02]  /*2780*/  SHF.L.U64.HI R99, R88, R67, R89 ;  /* 0x0000004358637219 */ /* 0x000fc40000010259 */
[----:B------:R-:W-:Y:S02]  /*2790*/  LOP3.LUT R91, R91, R90, RZ, 0x3c, !PT ;  /* 0x0000005a5b5b7212 */ /* 0x000fe400078e3cff */
[CCC-:B------:R-:W-:Y:S02]  /*27a0*/  SHF.R.U64 R90, R32.reuse, R101.reuse, R33.reuse ;  /* 0x00000065205a7219 */ /* 0x1c0fe40000001221 */
[CC--:B------:R-:W-:Y:S02]  /*27b0*/  SHF.L.U32 R89, R32.reuse, R68.reuse, RZ ;  /* 0x0000004420597219 */ /* 0x0c0fe400000006ff */
[--C-:B------:R-:W-:Y:S02]  /*27c0*/  SHF.R.U32.HI R93, RZ, R101, R33.reuse ;  /* 0x00000065ff5d7219 */ /* 0x100fe40000011621 */
[----:B------:R-:W-:Y:S02]  /*27d0*/  SHF.L.U64.HI R32, R32, R68, R33 ;  /* 0x0000004420207219 */ /* 0x000fe40000010221 */
[----:B------:R-:W-:-:S02]  /*27e0*/  LOP3.LUT R88, R36, R99, RZ, 0x3c, !PT ;  /* 0x0000006324587212 */ /* 0x000fc400078e3cff */
[----:B------:R-:W-:Y:S02]  /*27f0*/  IADD3 R99, PT, PT, -R69, 0x40, RZ ;  /* 0x0000004045637810 */ /* 0x000fe40007ffe1ff */
[----:B------:R-:W-:Y:S02]  /*2800*/  LOP3.LUT R93, R93, R32, RZ, 0x3c, !PT ;  /* 0x000000205d5d7212 */ /* 0x000fe400078e3cff */
[----:B------:R-:W-:Y:S02]  /*2810*/  LOP3.LUT R90, R90, R89, RZ, 0x3c, !PT ;  /* 0x000000595a5a7212 */ /* 0x000fe400078e3cff */
[C---:B--2---:R-:W-:Y:S02]  /*2820*/  SHF.L.U32 R33, R18.reuse, R69, RZ ;  /* 0x0000004512217219 */ /* 0x044fe400000006ff */
[----:B------:R-:W-:Y:S02]  /*2830*/  SHF.R.U64 R32, R18, R99, R19 ;  /* 0x0000006312207219 */ /* 0x000fe40000001213 */
[----:B------:R-:W-:-:S02]  /*2840*/  IADD3 R89, PT, PT, -R70, 0x40, RZ ;  /* 0x0000004046597810 */ /* 0x000fc40007ffe1ff */
[--C-:B------:R-:W-:Y:S02]  /*2850*/  SHF.R.U32.HI R36, RZ, R99, R19.reuse ;  /* 0x00000063ff247219 */ /* 0x100fe40000011613 */
[----:B------:R-:W-:Y:S02]  /*2860*/  SHF.L.U64.HI R19, R18, R69, R19 ;  /* 0x0000004512137219 */ /* 0x000fe40000010213 */
[----:B------:R-:W-:Y:S02]  /*2870*/  LOP3.LUT R18, R32, R33, RZ, 0x3c, !PT ;  /* 0x0000002120127212 */ /* 0x000fe400078e3cff */
[CCC-:B------:R-:W-:Y:S02]  /*2880*/  SHF.R.U64 R32, R22.reuse, R89.reuse, R23.reuse ;  /* 0x0000005916207219 */ /* 0x1c0fe40000001217 */
[----:B------:R-:W-:Y:S02]  /*2890*/  SHF.R.U32.HI R33, RZ, R89, R23 ;  /* 0x00000059ff217219 */ /* 0x000fe40000011617 */
[----:B------:R-:W-:-:S02]  /*28a0*/  SHF.L.U32 R89, R22, R70, RZ ;  /* 0x0000004616597219 */ /* 0x000fc400000006ff */
[----:B------:R-:W-:Y:S02]  /*28b0*/  SHF.L.U64.HI R22, R22, R70, R23 ;  /* 0x0000004616167219 */ /* 0x000fe40000010217 */
[----:B------:R-:W-:Y:S02]  /*28c0*/  IADD3 R101, PT, PT, -R71, 0x40, RZ ;  /* 0x0000004047657810 */ /* 0x000fe40007ffe1ff */
[----:B------:R-:W-:Y:S02]  /*28d0*/  LOP3.LUT R23, R32, R89, RZ, 0x3c, !PT ;  /* 0x0000005920177212 */ /* 0x000fe400078e3cff */
[----:B------:R-:W-:Y:S02]  /*28e0*/  LOP3.LUT R32, R33, R22, RZ, 0x3c, !PT ;  /* 0x0000001621207212 */ /* 0x000fe400078e3cff */
[C---:B---3--:R-:W-:Y:S02]  /*28f0*/  SHF.L.U32 R99, R26.reuse, R71, RZ ;  /* 0x000000471a637219 */ /* 0x048fe400000006ff */
[----:B------:R-:W-:-:S02]  /*2900*/  SHF.R.U64 R22, R26, R101, R27 ;  /* 0x000000651a167219 */ /* 0x000fc4000000121b */
[----:B------:R-:W-:Y:S02]  /*2910*/  IADD3 R33, PT, PT, -R72, 0x40, RZ ;  /* 0x0000004048217810 */ /* 0x000fe40007ffe1ff */
[--C-:B------:R-:W-:Y:S02]  /*2920*/  SHF.L.U64.HI R92, R26, R71, R27.reuse ;  /* 0x000000471a5c7219 */ /* 0x100fe4000001021b */
[----:B------:R-:W-:Y:S02]  /*2930*/  SHF.R.U32.HI R89, RZ, R101, R27 ;  /* 0x00000065ff597219 */ /* 0x000fe4000001161b */
[----:B------:R-:W-:Y:S02]  /*2940*/  LOP3.LUT R26, R22, R99, RZ, 0x3c, !PT ;  /* 0x00000063161a7212 */ /* 0x000fe400078e3cff */
[-CC-:B------:R-:W-:Y:S02]  /*2950*/  SHF.R.U64 R99, R96, R33.reuse, R97.reuse ;  /* 0x0000002160637219 */ /* 0x180fe40000001261 */
[----:B------:R-:W-:-:S02]  /*2960*/  SHF.R.U32.HI R27, RZ, R33, R97 ;  /* 0x00000021ff1b7219 */ /* 0x000fc40000011661 */
[-C--:B------:R-:W-:Y:S02]  /*2970*/  SHF.L.U32 R22, R96, R72.reuse, RZ ;  /* 0x0000004860167219 */ /* 0x080fe400000006ff */
[----:B------:R-:W-:Y:S02]  /*2980*/  LOP3.LUT R19, R36, R19, RZ, 0x3c, !PT ;  /* 0x0000001324137212 */ /* 0x000fe400078e3cff */
[----:B------:R-:W-:Y:S02]  /*2990*/  IADD3 R33, PT, PT, -R73, 0x40, RZ ;  /* 0x0000004049217810 */ /* 0x000fe40007ffe1ff */
[----:B------:R-:W-:Y:S02]  /*29a0*/  SHF.L.U64.HI R36, R96, R72, R97 ;  /* 0x0000004860247219 */ /* 0x000fe40000010261 */
[----:B------:R-:W-:Y:S02]  /*29b0*/  LOP3.LUT R96, R89, R92, RZ, 0x3c, !PT ;  /* 0x0000005c59607212 */ /* 0x000fe400078e3cff */
[----:B------:R-:W-:-:S02]  /*29c0*/  LOP3.LUT R99, R99, R22, RZ, 0x3c, !PT ;  /* 0x0000001663637212 */ /* 0x000fc400078e3cff */
[C---:B------:R-:W-:Y:S02]  /*29d0*/  SHF.L.U32 R89, R20.reuse, R73, RZ ;  /* 0x0000004914597219 */ /* 0x040fe400000006ff */
[-CC-:B------:R-:W-:Y:S02]  /*29e0*/  SHF.R.U64 R22, R20, R33.reuse, R21.reuse ;  /* 0x0000002114167219 */ /* 0x180fe40000001215 */
[----:B------:R-:W-:Y:S02]  /*29f0*/  LOP3.LUT R27, R27, R36, RZ, 0x3c, !PT ;  /* 0x000000241b1b7212 */ /* 0x000fe400078e3cff */
[----:B------:R-:W-:Y:S02]  /*2a00*/  IADD3 R97, PT, PT, -R74, 0x40, RZ ;  /* 0x000000404a617810 */ /* 0x000fe40007ffe1ff */
[--C-:B------:R-:W-:Y:S02]  /*2a10*/  SHF.R.U32.HI R36, RZ, R33, R21.reuse ;  /* 0x00000021ff247219 */ /* 0x100fe40000011615 */
[----:B------:R-:W-:-:S02]  /*2a20*/  SHF.L.U64.HI R21, R20, R73, R21 ;  /* 0x0000004914157219 */ /* 0x000fc40000010215 */
[----:B------:R-:W-:Y:S02]  /*2a30*/  LOP3.LUT R20, R22, R89, RZ, 0x3c, !PT ;  /* 0x0000005916147212 */ /* 0x000fe400078e3cff */
[CCC-:B------:R-:W-:Y:S02]  /*2a40*/  SHF.R.U64 R22, R24.reuse, R97.reuse, R25.reuse ;  /* 0x0000006118167219 */ /* 0x1c0fe40000001219 */
[--C-:B------:R-:W-:Y:S02]  /*2a50*/  SHF.R.U32.HI R98, RZ, R97, R25.reuse ;  /* 0x00000061ff627219 */ /* 0x100fe40000011619 */
[CC--:B------:R-:W-:Y:S02]  /*2a60*/  SHF.L.U32 R33, R24.reuse, R74.reuse, RZ ;  /* 0x0000004a18217219 */ /* 0x0c0fe400000006ff */
[----:B------:R-:W-:Y:S02]  /*2a70*/  SHF.L.U64.HI R25, R24, R74, R25 ;  /* 0x0000004a18197219 */ /* 0x000fe40000010219 */
[----:B------:R-:W-:-:S02]  /*2a80*/  IADD3 R89, PT, PT, -R75, 0x40, RZ ;  /* 0x000000404b597810 */ /* 0x000fc40007ffe1ff */
[----:B------:R-:W-:Y:S02]  /*2a90*/  LOP3.LUT R24, R22, R33, RZ, 0x3c, !PT ;  /* 0x0000002116187212 */ /* 0x000fe400078e3cff */
[----:B------:R-:W-:Y:S02]  /*2aa0*/  LOP3.LUT R98, R98, R25, RZ, 0x3c, !PT ;  /* 0x0000001962627212 */ /* 0x000fe400078e3cff */
[-CC-:B------:R-:W-:Y:S02]  /*2ab0*/  SHF.R.U64 R101, R86, R89.reuse, R87.reuse ;  /* 0x0000005956657219 */ /* 0x180fe40000001257 */
[----:B------:R-:W-:Y:S02]  /*2ac0*/  IADD3 R25, PT, PT, -R76, 0x40, RZ ;  /* 0x000000404c197810 */ /* 0x000fe40007ffe1ff */
[--C-:B------:R-:W-:Y:S02]  /*2ad0*/  SHF.R.U32.HI R22, RZ, R89, R87.reuse ;  /* 0x00000059ff167219 */ /* 0x100fe40000011657 */
[----:B------:R-:W-:-:S02]  /*2ae0*/  SHF.L.U64.HI R87, R86, R75, R87 ;  /* 0x0000004b56577219 */ /* 0x000fc40000010257 */
[----:B------:R-:W-:Y:S02]  /*2af0*/  LOP3.LUT R21, R36, R21, RZ, 0x3c, !PT ;  /* 0x0000001524157212 */ /* 0x000fe400078e3cff */
[----:B------:R-:W-:Y:S02]  /*2b00*/  SHF.L.U32 R36, R86, R75, RZ ;  /* 0x0000004b56247219 */ /* 0x000fe400000006ff */
[CCC-:B------:R-:W-:Y:S02]  /*2b10*/  SHF.R.U64 R92, R30.reuse, R25.reuse, R31.reuse ;  /* 0x000000191e5c7219 */ /* 0x1c0fe4000000121f */
[--C-:B------:R-:W-:Y:S02]  /*2b20*/  SHF.R.U32.HI R86, RZ, R25, R31.reuse ;  /* 0x00000019ff567219 */ /* 0x100fe4000001161f */
[CC--:B------:R-:W-:Y:S02]  /*2b30*/  SHF.L.U64.HI R33, R30.reuse, R76.reuse, R31 ;  /* 0x0000004c1e217219 */ /* 0x0c0fe4000001021f */
[----:B------:R-:W-:-:S02]  /*2b40*/  SHF.L.U32 R25, R30, R76, RZ ;  /* 0x0000004c1e197219 */ /* 0x000fc400000006ff */
[----:B------:R-:W-:Y:S02]  /*2b50*/  LOP3.LUT R31, R22, R87, RZ, 0x3c, !PT ;  /* 0x00000057161f7212 */ /* 0x000fe400078e3cff */
[----:B------:R-:W-:Y:S02]  /*2b60*/  IADD3 R87, PT, PT, -R77, 0x40, RZ ;  /* 0x000000404d577810 */ /* 0x000fe40007ffe1ff */
[----:B------:R-:W-:Y:S02]  /*2b70*/  LOP3.LUT R92, R92, R25, RZ, 0x3c, !PT ;  /* 0x000000195c5c7212 */ /* 0x000fe400078e3cff */
[----:B------:R-:W-:Y:S02]  /*2b80*/  LOP3.LUT R86, R86, R33, RZ, 0x3c, !PT ;  /* 0x0000002156567212 */ /* 0x000fe400078e3cff */
[C---:B------:R-:W-:Y:S02]  /*2b90*/  SHF.L.U32 R25, R94.reuse, R77, RZ ;  /* 0x0000004d5e197219 */ /* 0x040fe400000006ff */
[----:B------:R-:W-:-:S02]  /*2ba0*/  SHF.R.U64 R22, R94, R87, R95 ;  /* 0x000000575e167219 */ /* 0x000fc4000000125f */
[----:B------:R-:W-:Y:S02]  /*2bb0*/  IADD3 R33, PT, PT, -R79, 0x40, RZ ;  /* 0x000000404f217810 */ /* 0x000fe40007ffe1ff */
[--C-:B------:R-:W-:Y:S02]  /*2bc0*/  SHF.R.U32.HI R87, RZ, R87, R95.reuse ;  /* 0x00000057ff577219 */ /* 0x100fe4000001165f */
[----:B------:R-:W-:Y:S02]  /*2bd0*/  SHF.L.U64.HI R94, R94, R77, R95 ;  /* 0x0000004d5e5e7219 */ /* 0x000fe4000001025f */
[----:B------:R-:W-:Y:S02]  /*2be0*/  LOP3.LUT R95, R22, R25, RZ, 0x3c, !PT ;  /* 0x00000019165f7212 */ /* 0x000fe400078e3cff */
[-CC-:B------:R-:W-:Y:S02]  /*2bf0*/  SHF.R.U64 R22, R28, R33.reuse, R29.reuse ;  /* 0x000000211c167219 */ /* 0x180fe4000000121d */
[----:B------:R-:W-:-:S02]  /*2c00*/  SHF.R.U32.HI R25, RZ, R33, R29 ;  /* 0x00000021ff197219 */ /* 0x000fc4000001161d */
[CC--:B------:R-:W-:Y:S02]  /*2c10*/  SHF.L.U32 R33, R28.reuse, R79.reuse, RZ ;  /* 0x0000004f1c217219 */ /* 0x0c0fe400000006ff */
[----:B------:R-:W-:Y:S02]  /*2c20*/  SHF.L.U64.HI R30, R28, R79, R29 ;  /* 0x0000004f1c1e7219 */ /* 0x000fe4000001021d */
[----:B------:R-:W-:Y:S02]  /*2c30*/  LOP3.LUT R28, R22, R33, RZ, 0x3c, !PT ;  /* 0x00000021161c7212 */ /* 0x000fe400078e3cff */
[----:B------:R-:W-:Y:S02]  /*2c40*/  IADD3 R89, PT, PT, -R80, 0x40, RZ ;  /* 0x0000004050597810 */ /* 0x000fe40007ffe1ff */
[----:B------:R-:W-:Y:S02]  /*2c50*/  IADD3 R33, PT, PT, -R81, 0x40, RZ ;  /* 0x0000004051217810 */ /* 0x000fe40007ffe1ff */
[----:B------:R-:W-:-:S02]  /*2c60*/  LOP3.LUT R87, R87, R94, RZ, 0x3c, !PT ;  /* 0x0000005e57577212 */ /* 0x000fc400078e3cff */
[----:B------:R-:W-:Y:S02]  /*2c70*/  LOP3.LUT R29, R25, R30, RZ, 0x3c, !PT ;  /* 0x0000001e191d7212 */ /* 0x000fe400078e3cff */
[-CC-:B------:R-:W-:Y:S02]  /*2c80*/  SHF.R.U64 R30, R108, R89.reuse, R109.reuse ;  /* 0x000000596c1e7219 */ /* 0x180fe4000000126d */
[----:B------:R-:W-:Y:S02]  /*2c90*/  SHF.R.U32.HI R94, RZ, R89, R109 ;  /* 0x00000059ff5e7219 */ /* 0x000fe4000001166d */
[C-C-:B------:R-:W-:Y:S02]  /*2ca0*/  SHF.R.U64 R97, R106.reuse, R33, R107.reuse ;  /* 0x000000216a617219 */ /* 0x140fe4000000126b */
[----:B------:R-:W-:Y:S02]  /*2cb0*/  SHF.L.U32 R22, R106, R81, RZ ;  /* 0x000000516a167219 */ /* 0x000fe400000006ff */
[----:B------:R-:W-:-:S02]  /*2cc0*/  SHF.R.U32.HI R89, RZ, R33, R107 ;  /* 0x00000021ff597219 */ /* 0x000fc4000001166b */
[----:B------:R-:W-:Y:S02]  /*2cd0*/  SHF.L.U64.HI R106, R106, R81, R107 ;  /* 0x000000516a6a7219 */ /* 0x000fe4000001026b */
[----:B------:R-:W-:Y:S02]  /*2ce0*/  SHF.L.U32 R25, R108, R80, RZ ;  /* 0x000000506c197219 */ /* 0x000fe400000006ff */
[----:B------:R-:W-:Y:S02]  /*2cf0*/  IADD3 R107, PT, PT, -R82, 0x40, RZ ;  /* 0x00000040526b7810 */ /* 0x000fe40007ffe1ff */
[----:B------:R-:W-:Y:S02]  /*2d00*/  LOP3.LUT R30, R30, R25, RZ, 0x3c, !PT ;  /* 0x000000191e1e7212 */ /* 0x000fe400078e3cff */
[C---:B------:R-:W-:Y:S02]  /*2d10*/  SHF.L.U32 R33, R104.reuse, R82, RZ ;  /* 0x0000005268217219 */ /* 0x040fe400000006ff */
[----:B------:R-:W-:-:S02]  /*2d20*/  SHF.R.U64 R100, R104, R107, R105 ;  /* 0x0000006b68647219 */ /* 0x000fc40000001269 */
[----:B------:R-:W-:Y:S02]  /*2d30*/  LOP3.LUT R89, R89, R106, RZ, 0x3c, !PT ;  /* 0x0000006a59597212 */ /* 0x000fe400078e3cff */
[----:B------:R-:W-:Y:S02]  /*2d40*/  IADD3 R25, PT, PT, -R83, 0x40, RZ ;  /* 0x0000004053197810 */ /* 0x000fe40007ffe1ff */
[--C-:B------:R-:W-:Y:S02]  /*2d50*/  SHF.R.U32.HI R106, RZ, R107, R105.reuse ;  /* 0x0000006bff6a7219 */ /* 0x100fe40000011669 */
[----:B------:R-:W-:Y:S02]  /*2d60*/  SHF.L.U64.HI R107, R104, R82, R105 ;  /* 0x00000052686b7219 */ /* 0x000fe40000010269 */
[----:B------:R-:W-:Y:S02]  /*2d70*/  LOP3.LUT R97, R97, R22, RZ, 0x3c, !PT ;  /* 0x0000001661617212 */ /* 0x000fe400078e3cff */
[----:B------:R-:W-:-:S02]  /*2d80*/  LOP3.LUT R100, R100, R33, RZ, 0x3c, !PT ;  /* 0x0000002164647212 */ /* 0x000fc400078e3cff */
[CCC-:B------:R-:W-:Y:S02]  /*2d90*/  SHF.R.U64 R22, R16.reuse, R25.reuse, R17.reuse ;  /* 0x0000001910167219 */ /* 0x1c0fe40000001211 */
[--C-:B------:R-:W-:Y:S02]  /*2da0*/  SHF.R.U32.HI R33, RZ, R25, R17.reuse ;  /* 0x00000019ff217219 */ /* 0x100fe40000011611 */
[-C--:B------:R-:W-:Y:S02]  /*2db0*/  SHF.L.U32 R105, R16, R83.reuse, RZ ;  /* 0x0000005310697219 */ /* 0x080fe400000006ff */
[----:B------:R-:W-:Y:S02]  /*2dc0*/  LOP3.LUT R101, R101, R36, RZ, 0x3c, !PT ;  /* 0x0000002465657212 */ /* 0x000fe400078e3cff */
[----:B------:R-:W-:Y:S02]  /*2dd0*/  IADD3 R25, PT, PT, -R84, 0x40, RZ ;  /* 0x0000004054197810 */ /* 0x000fe40007ffe1ff */
[----:B------:R-:W-:-:S02]  /*2de0*/  SHF.L.U64.HI R36, R16, R83, R17 ;  /* 0x0000005310247219 */ /* 0x000fc40000010211 */
[----:B------:R-:W-:Y:S02]  /*2df0*/  LOP3.LUT R104, R106, R107, RZ, 0x3c, !PT ;  /* 0x0000006b6a687212 */ /* 0x000fe400078e3cff */
[----:B------:R-:W-:Y:S02]  /*2e00*/  IADD3 R107, PT, PT, -R85, 0x40, RZ ;  /* 0x00000040556b7810 */ /* 0x000fe40007ffe1ff */
[----:B------:R-:W-:Y:S02]  /*2e10*/  LOP3.LUT R16, R22, R105, RZ, 0x3c, !PT ;  /* 0x0000006916107212 */ /* 0x000fe400078e3cff */
[CCC-:B------:R-:W-:Y:S02]  /*2e20*/  SHF.R.U64 R22, R102.reuse, R25.reuse, R103.reuse ;  /* 0x0000001966167219 */ /* 0x1c0fe40000001267 */
[--C-:B------:R-:W-:Y:S02]  /*2e30*/  SHF.R.U32.HI R105, RZ, R25, R103.reuse ;  /* 0x00000019ff697219 */ /* 0x100fe40000011667 */
[----:B------:R-:W-:-:S02]  /*2e40*/  SHF.L.U64.HI R106, R102, R84, R103 ;  /* 0x00000054666a7219 */ /* 0x000fc40000010267 */
[----:B------:R-:W-:Y:S02]  /*2e50*/  LOP3.LUT R17, R33, R36, RZ, 0x3c, !PT ;  /* 0x0000002421117212 */ /* 0x000fe400078e3cff */
[----:B------:R-:W-:Y:S02]  /*2e60*/  SHF.L.U32 R103, R102, R84, RZ ;  /* 0x0000005466677219 */ /* 0x000fe400000006ff */
[----:B------:R-:W-:Y:S02]  /*2e70*/  R2UR UR19, R9 ;  /* 0x00000000091372ca */ /* 0x000fe400000e0000 */
[C---:B------:R-:W-:Y:S02]  /*2e80*/  SHF.R.U64 R33, R14.reuse, R107, R15 ;  /* 0x0000006b0e217219 */ /* 0x040fe4000000120f */
[----:B------:R-:W-:Y:S02]  /*2e90*/  SHF.L.U32 R36, R14, R85, RZ ;  /* 0x000000550e247219 */ /* 0x000fe400000006ff */
[----:B------:R-:W-:-:S02]  /*2ea0*/  SHF.L.U32 R9, R12, R78, RZ ;  /* 0x0000004e0c097219 */ /* 0x000fc400000006ff */
[----:B------:R-:W-:Y:S02]  /*2eb0*/  SHF.R.U64 R102, R12, R40, R13 ;  /* 0x000000280c667219 */ /* 0x000fe4000000120d */
[--C-:B------:R-:W-:Y:S02]  /*2ec0*/  SHF.R.U32.HI R25, RZ, R107, R15.reuse ;  /* 0x0000006bff197219 */ /* 0x100fe4000001160f */
[----:B------:R-:W-:Y:S02]  /*2ed0*/  R2UR UR18, R8 ;  /* 0x00000000081272ca */ /* 0x000fe400000e0000 */
[----:B------:R-:W-:Y:S02]  /*2ee0*/  SHF.L.U64.HI R14, R14, R85, R15 ;  /* 0x000000550e0e7219 */ /* 0x000fe4000001020f */
[--C-:B------:R-:W-:Y:S02]  /*2ef0*/  SHF.L.U64.HI R8, R12, R78, R13.reuse ;  /* 0x0000004e0c087219 */ /* 0x100fe4000001020d */
[----:B------:R-:W-:-:S02]  /*2f00*/  SHF.R.U32.HI R107, RZ, R40, R13 ;  /* 0x00000028ff6b7219 */ /* 0x000fc4000001160d */
[----:B------:R-:W-:Y:S02]  /*2f10*/  LOP3.LUT R103, R22, R103, RZ, 0x3c, !PT ;  /* 0x0000006716677212 */ /* 0x000fe400078e3cff */
[----:B------:R-:W-:Y:S02]  /*2f20*/  LOP3.LUT R33, R33, R36, RZ, 0x3c, !PT ;  /* 0x0000002421217212 */ /* 0x000fe400078e3cff */
[----:B------:R-:W-:Y:S02]  /*2f30*/  LOP3.LUT R102, R102, R9, RZ, 0x3c, !PT ;  /* 0x0000000966667212 */ /* 0x000fe400078e3cff */
[----:B------:R-:W-:Y:S02]  /*2f40*/  LOP3.LUT R22, R105, R106, RZ, 0x3c, !PT ;  /* 0x0000006a69167212 */ /* 0x000fe400078e3cff */
[----:B------:R-:W-:Y:S02]  /*2f50*/  LOP3.LUT R25, R25, R14, RZ, 0x3c, !PT ;  /* 0x0000000e19197212 */ /* 0x000fe400078e3cff */
[----:B------:R-:W-:-:S02]  /*2f60*/  LOP3.LUT R107, R107, R8, RZ, 0x3c, !PT ;  /* 0x000000086b6b7212 */ /* 0x000fc400078e3cff */
[----:B------:R-:W-:Y:S02]  /*2f70*/  LOP3.LUT R14, R100, R103, R16, 0xb4, !PT ;  /* 0x00000067640e7212 */ /* 0x000fe400078eb410 */
[----:B------:R-:W-:Y:S02]  /*2f80*/  LOP3.LUT R36, R33, R100, R102, 0xb4, !PT ;  /* 0x0000006421247212 */ /* 0x000fe400078eb466 */
[----:B------:R-:W-:Y:S02]  /*2f90*/  LOP3.LUT R100, R102, R16, R100, 0xb4, !PT ;  /* 0x0000001066647212 */ /* 0x000fe400078eb464 */
[----:B------:R-:W-:Y:S02]  /*2fa0*/  LOP3.LUT R102, R103, R102, R33, 0xb4, !PT ;  /* 0x0000006667667212 */ /* 0x000fe400078eb421 */
[----:B------:R-:W-:Y:S02]  /*2fb0*/  LOP3.LUT R16, R16, R33, R103, 0xb4, !PT ;  /* 0x0000002110107212 */ /* 0x000fe400078eb467 */
[----:B------:R-:W-:-:S02]  /*2fc0*/  LOP3.LUT R15, R104, R22, R17, 0xb4, !PT ;  /* 0x00000016680f7212 */ /* 0x000fc400078eb411 */
[----:B------:R-:W-:Y:S02]  /*2fd0*/  LOP3.LUT R103, R25, R104, R107, 0xb4, !PT ;  /* 0x0000006819677212 */ /* 0x000fe400078eb46b */
[----:B------:R-:W-:Y:S02]  /*2fe0*/  LOP3.LUT R105, R107, R17, R104, 0xb4, !PT ;  /* 0x000000116b697212 */ /* 0x000fe400078eb468 */
[----:B------:R-:W-:Y:S02]  /*2ff0*/  LOP3.LUT R107, R22, R107, R25, 0xb4, !PT ;  /* 0x0000006b166b7212 */ /* 0x000fe400078eb419 */
[----:B------:R-:W-:Y:S01]  /*3000*/  LOP3.LUT R17, R17, R25, R22, 0xb4, !PT ;  /* 0x0000001911117212 */ /* 0x000fe200078eb416 */
[----:B------:R-:W-:Y:S01]  /*3010*/  IMAD.MOV.U32 R25, RZ, RZ, 0x38 ;  /* 0x00000038ff197424 */ /* 0x000fe200078e00ff */
[----:B----4-:R-:W-:Y:S02]  /*3020*/  R2UR UR14, R2 ;  /* 0x00000000020e72ca */ /* 0x010fe400000e0000 */
[----:B------:R-:W-:-:S02]  /*3030*/  R2UR UR16, R10 ;  /* 0x000000000a1072ca */ /* 0x000fc400000e0000 */
[----:B------:R-:W-:Y:S02]  /*3040*/  R2UR UR15, R3 ;  /* 0x00000000030f72ca */ /* 0x000fe400000e0000 */
[----:B------:R-:W-:Y:S02]  /*3050*/  R2UR UR17, R11 ;  /* 0x000000000b1172ca */ /* 0x000fe400000e0000 */
        /* <DEDUP_REMOVED lines=8> */
[----:B------:R-:W-:Y:S01]  /*30e0*/  IMAD R32, R0, 0x8, R25 ;  /* 0x0000000800207824 */ /* 0x000fe200078e0219 */
[----:B------:R-:W-:Y:S02]  /*30f0*/  R2UR UR6, R4 ;  /* 0x00000000040672ca */ /* 0x000fe400000e0000 */
[----:B------:R-:W-:-:S02]  /*3100*/  R2UR UR7, R5 ;  /* 0x00000000050772ca */ /* 0x000fc400000e0000 */
[----:B------:R-:W-:Y:S01]  /*3110*/  R2UR UR20, R6 ;  /* 0x00000000061472ca */ /* 0x000fe200000e0000 */
[----:B------:R-:W0:Y:S01]  /*3120*/  LDC.64 R32, c[0x3][R32] ;  /* 0x00c0000020207b82 */ /* 0x000e220000000a00 */
[----:B------:R-:W-:Y:S01]  /*3130*/  R2UR UR21, R7 ;  /* 0x00000000071572ca */ /* 0x000fe200000e0000 */
[----:B------:R-:W-:Y:S02]  /*3140*/  USHF.L.U64.HI UR40, UR14, UR9, UR15 ;  /* 0x000000090e287299 */ /* 0x000fe4000801020f */
[----:B------:R-:W-:Y:S02]  /*3150*/  USHF.L.U32 UR39, UR14, UR9, URZ ;  /* 0x000000090e277299 */ /* 0x000fe400080006ff */
[----:B------:R-:W-:Y:S02]  /*3160*/  USHF.R.U64 UR32, UR14, UR34, UR15 ;  /* 0x000000220e207299 */ /* 0x000fe4000800120f */
[----:B------:R-:W-:Y:S02]  /*3170*/  USHF.R.U32.HI UR33, URZ, UR34, UR15 ;  /* 0x00000022ff217299 */ /* 0x000fe4000801160f */
[----:B------:R-:W-:-:S02]  /*3180*/  USHF.L.U64.HI UR31, UR16, UR10, UR17 ;  /* 0x0000000a101f7299 */ /* 0x000fc40008010211 */
[----:B------:R-:W-:Y:S02]  /*3190*/  USHF.L.U32 UR30, UR16, UR10, URZ ;  /* 0x0000000a101e7299 */ /* 0x000fe400080006ff */
[----:B------:R-:W-:Y:S02]  /*31a0*/  USHF.R.U64 UR28, UR16, UR35, UR17 ;  /* 0x00000023101c7299 */ /* 0x000fe40008001211 */
[----:B------:R-:W-:Y:S02]  /*31b0*/  USHF.R.U32.HI UR29, URZ, UR35, UR17 ;  /* 0x00000023ff1d7299 */ /* 0x000fe40008011611 */
[----:B------:R-:W-:Y:S02]  /*31c0*/  USHF.L.U64.HI UR27, UR18, UR11, UR19 ;  /* 0x0000000b121b7299 */ /* 0x000fe40008010213 */
[----:B------:R-:W-:Y:S02]  /*31d0*/  USHF.L.U32 UR26, UR18, UR11, URZ ;  /* 0x0000000b121a7299 */ /* 0x000fe400080006ff */
[----:B------:R-:W-:-:S02]  /*31e0*/  USHF.R.U64 UR24, UR18, UR36, UR19 ;  /* 0x0000002412187299 */ /* 0x000fc40008001213 */
[----:B------:R-:W-:Y:S02]  /*31f0*/  USHF.R.U32.HI UR25, URZ, UR36, UR19 ;  /* 0x00000024ff197299 */ /* 0x000fe40008011613 */
[----:B------:R-:W-:Y:S02]  /*3200*/  USHF.L.U64.HI UR17, UR6, UR13, UR7 ;  /* 0x0000000d06117299 */ /* 0x000fe40008010207 */
[----:B------:R-:W-:Y:S02]  /*3210*/  USHF.L.U32 UR16, UR6, UR13, URZ ;  /* 0x0000000d06107299 */ /* 0x000fe400080006ff */
[----:B------:R-:W-:Y:S02]  /*3220*/  USHF.R.U64 UR14, UR6, UR38, UR7 ;  /* 0x00000026060e7299 */ /* 0x000fe40008001207 */
[----:B------:R-:W-:Y:S02]  /*3230*/  USHF.R.U32.HI UR15, URZ, UR38, UR7 ;  /* 0x00000026ff0f7299 */ /* 0x000fe40008011607 */
[----:B------:R-:W-:-:S02]  /*3240*/  USHF.L.U64.HI UR19, UR20, UR12, UR21 ;  /* 0x0000000c14137299 */ /* 0x000fc40008010215 */
[----:B------:R-:W-:Y:S02]  /*3250*/  USHF.L.U32 UR18, UR20, UR12, URZ ;  /* 0x0000000c14127299 */ /* 0x000fe400080006ff */
[----:B------:R-:W-:Y:S02]  /*3260*/  USHF.R.U64 UR20, UR20, UR37, UR21 ;  /* 0x0000002514147299 */ /* 0x000fe40008001215 */
[----:B------:R-:W-:Y:S01]  /*3270*/  USHF.R.U32.HI UR21, URZ, UR37, UR21 ;  /* 0x00000025ff157299 */ /* 0x000fe20008011615 */
[----:B------:R-:W-:Y:S01]  /*3280*/  SHF.L.U64.HI R109, R108, R80, R109 ;  /* 0x000000506c6d7219 */ /* 0x000fe2000001026d */
[----:B------:R-:W-:Y:S02]  /*3290*/  ULOP3.LUT UR32, UR32, UR39, URZ, 0x3c, !UPT ;  /* 0x0000002720207292 */ /* 0x000fe4000f8e3cff */
[----:B------:R-:W-:Y:S02]  /*32a0*/  ULOP3.LUT UR33, UR33, UR40, URZ, 0x3c, !UPT ;  /* 0x0000002821217292 */ /* 0x000fe4000f8e3cff */
[----:B------:R-:W-:-:S02]  /*32b0*/  ULOP3.LUT UR28, UR28, UR30, URZ, 0x3c, !UPT ;  /* 0x0000001e1c1c7292 */ /* 0x000fc4000f8e3cff */
[----:B------:R-:W-:Y:S02]  /*32c0*/  ULOP3.LUT UR29, UR29, UR31, URZ, 0x3c, !UPT ;  /* 0x0000001f1d1d7292 */ /* 0x000fe4000f8e3cff */
[----:B------:R-:W-:Y:S02]  /*32d0*/  ULOP3.LUT UR14, UR14, UR16, URZ, 0x3c, !UPT ;  /* 0x000000100e0e7292 */ /* 0x000fe4000f8e3cff */
[----:B------:R-:W-:Y:S02]  /*32e0*/  ULOP3.LUT UR15, UR15, UR17, URZ, 0x3c, !UPT ;  /* 0x000000110f0f7292 */ /* 0x000fe4000f8e3cff */
[----:B------:R-:W-:Y:S02]  /*32f0*/  ULOP3.LUT UR25, UR25, UR27, URZ, 0x3c, !UPT ;  /* 0x0000001b19197292 */ /* 0x000fe4000f8e3cff */
[----:B------:R-:W-:Y:S01]  /*3300*/  ULOP3.LUT UR21, UR21, UR19, URZ, 0x3c, !UPT ;  /* 0x0000001315157292 */ /* 0x000fe2000f8e3cff */
[----:B------:R-:W-:Y:S01]  /*3310*/  LOP3.LUT R94, R94, R109, RZ, 0x3c, !PT ;  /* 0x0000006d5e5e7212 */ /* 0x000fe200078e3cff */
[----:B------:R-:W-:-:S02]  /*3320*/  ULOP3.LUT UR6, UR14, UR28, UR32, 0xb4, !UPT ;  /* 0x0000001c0e067292 */ /* 0x000fc4000f8eb420 */
[----:B------:R-:W-:Y:S02]  /*3330*/  ULOP3.LUT UR7, UR15, UR29, UR33, 0xb4, !UPT ;  /* 0x0000001d0f077292 */ /* 0x000fe4000f8eb421 */
[----:B------:R-:W-:Y:S01]  /*3340*/  ULOP3.LUT UR24, UR24, UR26, URZ, 0x3c, !UPT ;  /* 0x0000001a18187292 */ /* 0x000fe2000f8e3cff */
[----:B------:R-:W-:Y:S01]  /*3350*/  LOP3.LUT R5, R96, R21, R27, 0xb4, !PT ;  /* 0x0000001560057212 */ /* 0x000fe200078eb41b */
[----:B------:R-:W-:Y:S01]  /*3360*/  ULOP3.LUT UR27, UR33, UR25, UR29, 0xb4, !UPT ;  /* 0x00000019211b7292 */ /* 0x000fe2000f8eb41d */
[----:B------:R-:W-:Y:S01]  /*3370*/  LOP3.LUT R7, R27, R98, R21, 0xb4, !PT ;  /* 0x000000621b077212 */ /* 0x000fe200078eb415 */
[----:B------:R-:W-:Y:S01]  /*3380*/  ULOP3.LUT UR19, UR29, UR21, UR25, 0xb4, !UPT ;  /* 0x000000151d137292 */ /* 0x000fe2000f8eb419 */
[----:B------:R-:W-:Y:S01]  /*3390*/  LOP3.LUT R21, R21, R31, R98, 0xb4, !PT ;  /* 0x0000001f15157212 */ /* 0x000fe200078eb462 */
[----:B------:R-:W-:Y:S01]  /*33a0*/  ULOP3.LUT UR20, UR20, UR18, URZ, 0x3c, !UPT ;  /* 0x0000001214147292 */ /* 0x000fe2000f8e3cff */
[----:B------:R-:W-:Y:S01]  /*33b0*/  LOP3.LUT R25, R98, R96, R31, 0xb4, !PT ;  /* 0x0000006062197212 */ /* 0x000fe200078eb41f */
[----:B------:R-:W-:Y:S01]  /*33c0*/  ULOP3.LUT UR17, UR25, UR15, UR21, 0xb4, !UPT ;  /* 0x0000000f19117292 */ /* 0x000fe2000f8eb415 */
[----:B------:R-:W-:Y:S01]  /*33d0*/  LOP3.LUT R27, R31, R27, R96, 0xb4, !PT ;  /* 0x0000001b1f1b7212 */ /* 0x000fe200078eb460 */
[----:B------:R-:W-:Y:S01]  /*33e0*/  ULOP3.LUT UR26, UR32, UR24, UR28, 0xb4, !UPT ;  /* 0x00000018201a7292 */ /* 0x000fe2000f8eb41c */
[----:B0-----:R-:W-:Y:S01]  /*33f0*/  LOP3.LUT R91, R32, R90, R91, 0xb4, !PT ;  /* 0x0000005a205b7212 */ /* 0x001fe200078eb45b */
[----:B------:R-:W-:Y:S01]  /*3400*/  ULOP3.LUT UR15, UR21, UR33, UR15, 0xb4, !UPT ;  /* 0x00000021150f7292 */ /* 0x000fe2000f8eb40f */
[----:B------:R-:W-:-:S02]  /*3410*/  LOP3.LUT R88, R33, R93, R88, 0xb4, !PT ;  /* 0x0000005d21587212 */ /* 0x000fc400078eb458 */
[----:B------:R-:W-:Y:S02]  /*3420*/  LOP3.LUT R9, R86, R29, R87, 0xb4, !PT ;  /* 0x0000001d56097212 */ /* 0x000fe400078eb457 */
[----:B------:R-:W-:Y:S02]  /*3430*/  LOP3.LUT R13, R87, R94, R29, 0xb4, !PT ;  /* 0x0000005e570d7212 */ /* 0x000fe400078eb41d */
[----:B------:R-:W-:Y:S02]  /*3440*/  LOP3.LUT R31, R94, R86, R89, 0xb4, !PT ;  /* 0x000000565e1f7212 */ /* 0x000fe400078eb459 */
[----:B------:R-:W-:Y:S01]  /*3450*/  LOP3.LUT R33, R89, R87, R86, 0xb4, !PT ;  /* 0x0000005759217212 */ /* 0x000fe200078eb456 */
[----:B------:R-:W-:Y:S01]  /*3460*/  IMAD.U32 R86, RZ, RZ, UR6 ;  /* 0x00000006ff567e24 */ /* 0x000fe2000f8e00ff */
[----:B------:R-:W-:Y:S01]  /*3470*/  LOP3.LUT R29, R29, R89, R94, 0xb4, !PT ;  /* 0x000000591d1d7212 */ /* 0x000fe200078eb45e */
[----:B------:R-:W-:Y:S01]  /*3480*/  IMAD.U32 R87, RZ, RZ, UR7 ;  /* 0x00000007ff577e24 */ /* 0x000fe2000f8e00ff */
[----:B------:R-:W-:Y:S01]  /*3490*/  LOP3.LUT R34, R91, R34, RZ, 0x3c, !PT ;  /* 0x000000225b227212 */ /* 0x000fe200078e3cff */
[----:B------:R-:W-:Y:S01]  /*34a0*/  ULOP3.LUT UR16, UR24, UR14, UR20, 0xb4, !UPT ;  /* 0x0000000e18107292 */ /* 0x000fe2000f8eb414 */
[----:B------:R-:W-:Y:S01]  /*34b0*/  IMAD.U32 R89, RZ, RZ, UR27 ;  /* 0x0000001bff597e24 */ /* 0x000fe2000f8e00ff */
[----:B------:R-:W-:Y:S01]  /*34c0*/  ULOP3.LUT UR18, UR28, UR20, UR24, 0xb4, !UPT ;  /* 0x000000141c127292 */ /* 0x000fe2000f8eb418 */
[----:B------:R-:W-:Y:S01]  /*34d0*/  IMAD.MOV.U32 R106, RZ, RZ, R102 ;  /* 0x000000ffff6a7224 */ /* 0x000fe200078e0066 */
[----:B------:R-:W-:Y:S01]  /*34e0*/  ULOP3.LUT UR14, UR20, UR32, UR14, 0xb4, !UPT ;  /* 0x00000020140e7292 */ /* 0x000fe2000f8eb40e */
[----:B------:R-:W-:Y:S01]  /*34f0*/  IMAD.U32 R91, RZ, RZ, UR19 ;  /* 0x00000013ff5b7e24 */ /* 0x000fe2000f8e00ff */
[----:B------:R-:W-:Y:S01]  /*3500*/  LOP3.LUT R8, R92, R28, R95, 0xb4, !PT ;  /* 0x0000001c5c087212 */ /* 0x000fe200078eb45f */
[----:B------:R-:W-:Y:S01]  /*3510*/  IMAD.MOV.U32 R102, RZ, RZ, R36 ;  /* 0x000000ffff667224 */ /* 0x000fe200078e0024 */
[----:B------:R-:W-:Y:S01]  /*3520*/  LOP3.LUT R12, R95, R30, R28, 0xb4, !PT ;  /* 0x0000001e5f0c7212 */ /* 0x000fe200078eb41c */
[----:B------:R-:W-:Y:S01]  /*3530*/  IMAD.U32 R93, RZ, RZ, UR17 ;  /* 0x00000011ff5d7e24 */ /* 0x000fe2000f8e00ff */
[----:B------:R-:W-:Y:S01]  /*3540*/  LOP3.LUT R32, R97, R95, R92, 0xb4, !PT ;  /* 0x0000005f61207212 */ /* 0x000fe200078eb45c */
[----:B------:R0:W-:Y:S01]  /*3550*/  STL.64 [R1+0xc0], R86 ;  /* 0x0000c05601007387 */ /* 0x0001e20000100a00 */
[----:B------:R-:W-:Y:S01]  /*3560*/  LOP3.LUT R4, R26, R20, R99, 0xb4, !PT ;  /* 0x000000141a047212 */ /* 0x000fe200078eb463 */
[----:B------:R-:W-:Y:S01]  /*3570*/  IMAD.U32 R36, RZ, RZ, UR26 ;  /* 0x0000001aff247e24 */ /* 0x000fe2000f8e00ff */
[----:B------:R-:W-:Y:S01]  /*3580*/  LOP3.LUT R6, R99, R24, R20, 0xb4, !PT ;  /* 0x0000001863067212 */ /* 0x000fe200078eb414 */
[----:B------:R-:W-:Y:S01]  /*3590*/  IMAD.U32 R95, RZ, RZ, UR15 ;  /* 0x0000000fff5f7e24 */ /* 0x000fe2000f8e00ff */
[----:B------:R-:W-:-:S02]  /*35a0*/  LOP3.LUT R20, R20, R101, R24, 0xb4, !PT ;  /* 0x0000006514147212 */ /* 0x000fc400078eb418 */
[----:B------:R-:W-:Y:S02]  /*35b0*/  LOP3.LUT R24, R24, R26, R101, 0xb4, !PT ;  /* 0x0000001a18187212 */ /* 0x000fe400078eb465 */
[----:B------:R-:W-:Y:S01]  /*35c0*/  LOP3.LUT R28, R28, R97, R30, 0xb4, !PT ;  /* 0x000000611c1c7212 */ /* 0x000fe200078eb41e */
[----:B0-----:R-:W-:Y:S01]  /*35d0*/  IMAD.MOV.U32 R87, RZ, RZ, R89 ;  /* 0x000000ffff577224 */ /* 0x001fe200078e0059 */
[----:B------:R-:W-:Y:S01]  /*35e0*/  LOP3.LUT R26, R101, R99, R26, 0xb4, !PT ;  /* 0x00000063651a7212 */ /* 0x000fe200078eb41a */
[----:B------:R-:W-:Y:S01]  /*35f0*/  IMAD.MOV.U32 R89, RZ, RZ, R91 ;  /* 0x000000ffff597224 */ /* 0x000fe200078e005b */
[----:B------:R-:W-:Y:S01]  /*3600*/  LOP3.LUT R30, R30, R92, R97, 0xb4, !PT ;  /* 0x0000005c1e1e7212 */ /* 0x000fe200078eb461 */
[----:B------:R-:W-:Y:S01]  /*3610*/  IMAD.MOV.U32 R91, RZ, RZ, R93 ;  /* 0x000000ffff5b7224 */ /* 0x000fe200078e005d */
[----:B------:R-:W-:Y:S01]  /*3620*/  LOP3.LUT R35, R88, R35, RZ, 0x3c, !PT ;  /* 0x0000002358237212 */ /* 0x000fe200078e3cff */
[----:B------:R-:W-:Y:S02]  /*3630*/  IMAD.MOV.U32 R101, RZ, RZ, R105 ;  /* 0x000000ffff657224 */ /* 0x000fe400078e0069 */
[----:B------:R-:W-:-:S02]  /*3640*/  IMAD.U32 R88, RZ, RZ, UR18 ;  /* 0x00000012ff587e24 */ /* 0x000fc4000f8e00ff */
[----:B------:R-:W-:Y:S02]  /*3650*/  IMAD.U32 R90, RZ, RZ, UR16 ;  /* 0x00000010ff5a7e24 */ /* 0x000fe4000f8e00ff */
[----:B------:R-:W-:Y:S02]  /*3660*/  IMAD.U32 R92, RZ, RZ, UR14 ;  /* 0x0000000eff5c7e24 */ /* 0x000fe4000f8e00ff */
[----:B------:R-:W-:Y:S02]  /*3670*/  IMAD.MOV.U32 R86, RZ, RZ, R36 ;  /* 0x000000ffff567224 */ /* 0x000fe400078e0024 */
[----:B------:R-:W-:Y:S01]  /*3680*/  IMAD.MOV.U32 R93, RZ, RZ, R95 ;  /* 0x000000ffff5d7224 */ /* 0x000fe200078e005f */
[----:B------:R0:W-:Y:S01]  /*3690*/  STL.64 [R1+0x8], R2 ;  /* 0x0000080201007387 */ /* 0x0001e20000100a00 */
[----:B------:R-:W-:-:S03]  /*36a0*/  VIADD R0, R0, 0x1 ;  /* 0x0000000100007836 */ /* 0x000fc60000000000 */
[----:B------:R0:W-:Y:S04]  /*36b0*/  STL.64 [R1+0x10], R10 ;  /* 0x0000100a01007387 */ /* 0x0001e80000100a00 */
        /* <DEDUP_REMOVED lines=14> */
[----:B------:R0:W-:Y:S04]  /*37a0*/  STL.64 [R1], R34 ;  /* 0x0000002201007387 */ /* 0x0001e80000100a00 */
[----:B------:R0:W-:Y:S04]  /*37b0*/  STL.64 [R1+0x88], R106 ;  /* 0x0000886a01007387 */ /* 0x0001e80000100a00 */
[----:B------:R0:W-:Y:S04]  /*37c0*/  STL.64 [R1+0x90], R102 ;  /* 0x0000906601007387 */ /* 0x0001e80000100a00 */
[----:B------:R0:W-:Y:S04]  /*37d0*/  STL.64 [R1+0x98], R100 ;  /* 0x0000986401007387 */ /* 0x0001e80000100a00 */
[----:B------:R0:W-:Y:S04]  /*37e0*/  STL.64 [R1+0xa0], R86 ;  /* 0x0000a05601007387 */ /* 0x0001e80000100a00 */
[----:B------:R0:W-:Y:S04]  /*37f0*/  STL.64 [R1+0xa8], R88 ;  /* 0x0000a85801007387 */ /* 0x0001e80000100a00 */
[----:B------:R0:W-:Y:S04]  /*3800*/  STL.64 [R1+0xb0], R90 ;  /* 0x0000b05a01007387 */ /* 0x0001e80000100a00 */
[----:B------:R0:W-:Y:S01]  /*3810*/  STL.64 [R1+0xb8], R92 ;  /* 0x0000b85c01007387 */ /* 0x0001e20000100a00 */
[----:B------:R-:W-:-:S13]  /*3820*/  ISETP.NE.AND P0, PT, R0, 0x18, PT ;  /* 0x000000180000780c */ /* 0x000fda0003f05270 */
[----:B0-----:R-:W-:Y:S05]  /*3830*/  @P0 BRA `(.L_x_8) ;  /* 0xffffffe400700947 */ /* 0x001fea000383ffff */
[----:B------:R-:W-:Y:S01]  /*3840*/  UISETP.GT.U32.AND UP0, UPT, UR8, 0x88, UPT ;  /* 0x000000880800788c */ /* 0x000fe2000bf04070 */
[----:B------:R-:W-:Y:S01]  /*3850*/  VIADD R37, R37, 0x1 ;  /* 0x0000000125257836 */ /* 0x000fe20000000000 */
[----:B------:R-:W-:Y:S02]  /*3860*/  UIADD3 UR14, UPT, UPT, UR8, -0x88, URZ ;  /* 0xffffff78080e7890 */ /* 0x000fe4000fffe0ff */
[----:B------:R-:W-:-:S05]  /*3870*/  UIADD3 UR4, UPT, UPT, UR4, 0x1, URZ ;  /* 0x0000000104047890 */ /* 0x000fca000fffe0ff */
[----:B------:R-:W-:Y:S01]  /*3880*/  UMOV UR8, UR14 ;  /* 0x0000000e00087c82 */ /* 0x000fe20008000000 */
[----:B------:R-:W-:Y:S06]  /*3890*/  BRA.U UP0, `(.L_x_9) ;  /* 0xffffffd500147547 */ /* 0x000fec000b83ffff */
[C-C-:B------:R-:W-:Y:S02]  /*38a0*/  SHF.R.U64 R33, R34.reuse, 0x8, R35.reuse ;  /* 0x0000000822217819 */ /* 0x140fe40000001223 */
[C-C-:B------:R-:W-:Y:S02]  /*38b0*/  SHF.R.U64 R32, R34.reuse, 0x10, R35.reuse ;  /* 0x0000001022207819 */ /* 0x140fe40000001223 */
[C---:B------:R-:W-:Y:S02]  /*38c0*/  PRMT R36, R34.reuse, 0x7610, R36 ;  /* 0x0000761022247816 */ /* 0x040fe40000000024 */
[----:B------:R-:W-:Y:S02]  /*38d0*/  SHF.R.U64 R31, R34, 0x18, R35 ;  /* 0x00000018221f7819 */ /* 0x000fe40000001223 */
[----:B------:R-:W-:Y:S02]  /*38e0*/  SHF.R.U32.HI R15, RZ, 0x18, R3 ;  /* 0x00000018ff0f7819 */ /* 0x000fe40000011603 */
[----:B------:R-:W-:-:S02]  /*38f0*/  SHF.R.U64 R17, R10, 0x8, R11 ;  /* 0x000000080a117819 */ /* 0x000fc4000000120b */
[C---:B------:R-:W-:Y:S02]  /*3900*/  SHF.R.U64 R16, R10.reuse, 0x10, R11 ;  /* 0x000000100a107819 */ /* 0x040fe4000000120b */
[C---:B------:R-:W-:Y:S02]  /*3910*/  PRMT R20, R10.reuse, 0x7610, R20 ;  /* 0x000076100a147816 */ /* 0x040fe40000000014 */
[----:B------:R-:W-:Y:S02]  /*3920*/  SHF.R.U32.HI R34, RZ, 0x10, R3 ;  /* 0x00000010ff227819 */ /* 0x000fe40000011603 */
[----:B------:R-:W-:Y:S02]  /*3930*/  SHF.R.U64 R10, R10, 0x18, R11 ;  /* 0x000000180a0a7819 */ /* 0x000fe4000000120b */
[C-C-:B------:R-:W-:Y:S02]  /*3940*/  SHF.R.U64 R25, R2.reuse, 0x8, R3.reuse ;  /* 0x0000000802197819 */ /* 0x140fe40000001203 */
[----:B------:R-:W-:-:S02]  /*3950*/  SHF.R.U64 R24, R2, 0x10, R3 ;  /* 0x0000001002187819 */ /* 0x000fc40000001203 */
[C---:B------:R-:W-:Y:S02]  /*3960*/  PRMT R26, R2.reuse, 0x7610, R26 ;  /* 0x00007610021a7816 */ /* 0x040fe4000000001a */
[--C-:B------:R-:W-:Y:S02]  /*3970*/  SHF.R.U64 R23, R2, 0x18, R3.reuse ;  /* 0x0000001802177819 */ /* 0x100fe40000001203 */
[----:B------:R-:W-:Y:S02]  /*3980*/  SHF.R.U32.HI R21, RZ, 0x8, R3 ;  /* 0x00000008ff157819 */ /* 0x000fe40000011603 */
[----:B------:R-:W-:Y:S02]  /*3990*/  PRMT R22, R3, 0x7610, R22 ;  /* 0x0000761003167816 */ /* 0x000fe40000000016 */
[C-C-:B------:R-:W-:Y:S02]  /*39a0*/  SHF.R.U64 R7, R18.reuse, 0x8, R19.reuse ;  /* 0x0000000812077819 */ /* 0x140fe40000001213 */
[----:B------:R-:W-:-:S02]  /*39b0*/  SHF.R.U64 R6, R18, 0x10, R19 ;  /* 0x0000001012067819 */ /* 0x000fc40000001213 */
[C---:B------:R-:W-:Y:S02]  /*39c0*/  PRMT R8, R18.reuse, 0x7610, R8 ;  /* 0x0000761012087816 */ /* 0x040fe40000000008 */
[--C-:B------:R-:W-:Y:S02]  /*39d0*/  SHF.R.U64 R5, R18, 0x18, R19.reuse ;  /* 0x0000001812057819 */ /* 0x100fe40000001213 */
[--C-:B------:R-:W-:Y:S02]  /*39e0*/  SHF.R.U32.HI R3, RZ, 0x8, R19.reuse ;  /* 0x00000008ff037819 */ /* 0x100fe40000011613 */
[--C-:B------:R-:W-:Y:S02]  /*39f0*/  SHF.R.U32.HI R2, RZ, 0x10, R19.reuse ;  /* 0x00000010ff027819 */ /* 0x100fe40000011613 */
[----:B------:R-:W-:Y:S02]  /*3a00*/  PRMT R4, R19, 0x7610, R4 ;  /* 0x0000761013047816 */ /* 0x000fe40000000004 */
[----:B------:R-:W-:-:S02]  /*3a10*/  SHF.R.U32.HI R0, RZ, 0x18, R19 ;  /* 0x00000018ff007819 */ /* 0x000fc40000011613 */
[----:B------:R-:W-:Y:S02]  /*3a20*/  PRMT R18, R15, 0x7610, R18 ;  /* 0x000076100f127816 */ /* 0x000fe40000000012 */
[--C-:B------:R-:W-:Y:S02]  /*3a30*/  SHF.R.U32.HI R29, RZ, 0x8, R35.reuse ;  /* 0x00000008ff1d7819 */ /* 0x100fe40000011623 */
[--C-:B------:R-:W-:Y:S02]  /*3a40*/  SHF.R.U32.HI R28, RZ, 0x10, R35.reuse ;  /* 0x00000010ff1c7819 */ /* 0x100fe40000011623 */
[----:B------:R-:W-:Y:S02]  /*3a50*/  PRMT R30, R35, 0x7610, R30 ;  /* 0x00007610231e7816 */ /* 0x000fe4000000001e */
[----:B------:R-:W-:Y:S02]  /*3a60*/  SHF.R.U32.HI R27, RZ, 0x18, R35 ;  /* 0x00000018ff1b7819 */ /* 0x000fe40000011623 */
[----:B------:R-:W-:-:S02]  /*3a70*/  SHF.R.U32.HI R13, RZ, 0x8, R11 ;  /* 0x00000008ff0d7819 */ /* 0x000fc4000001160b */
[--C-:B------:R-:W-:Y:S02]  /*3a80*/  SHF.R.U32.HI R12, RZ, 0x10, R11.reuse ;  /* 0x00000010ff0c7819 */ /* 0x100fe4000001160b */
[----:B------:R-:W-:Y:S02]  /*3a90*/  PRMT R14, R11, 0x7610, R14 ;  /* 0x000076100b0e7816 */ /* 0x000fe4000000000e */
[----:B------:R-:W-:Y:S02]  /*3aa0*/  SHF.R.U32.HI R9, RZ, 0x18, R11 ;  /* 0x00000018ff097819 */ /* 0x000fe4000001160b */
[----:B------:R-:W-:Y:S02]  /*3ab0*/  PRMT R19, R34, 0x7610, R19 ;  /* 0x0000761022137816 */ /* 0x000fe40000000013 */
[----:B------:R-:W-:-:S07]  /*3ac0*/  PRMT R15, R10, 0x7610, R15 ;  /* 0x000076100a0f7816 */ /* 0x000fce000000000f */
.L_x_0:
[----:B------:R-:W0:Y:S02]  /*3ad0*/  LDC.64 R10, c[0x0][0x390] ;  /* 0x0000e400ff0a7b82 */ /* 0x000e240000000a00 */
[----:B0-----:R-:W-:Y:S04]  /*3ae0*/  STG.E.U8 desc[UR22][R10.64], R36 ;  /* 0x000000240a007986 */ /* 0x001fe8000c101116 */
[----:B------:R-:W-:Y:S04]  /*3af0*/  STG.E.U8 desc[UR22][R10.64+0x1], R33 ;  /* 0x000001210a007986 */ /* 0x000fe8000c101116 */
        /* <DEDUP_REMOVED lines=29> */
[----:B------:R-:W-:Y:S01]  /*3cd0*/  STG.E.U8 desc[UR22][R10.64+0x1f], R0 ;  /* 0x00001f000a007986 */ /* 0x000fe2000c101116 */
[----:B------:R-:W-:Y:S05]  /*3ce0*/  EXIT ;  /* 0x000000000000794d */ /* 0x000fea0003800000 */
.L_x_10:
[----:B------:R-:W-:-:S00]  /*3cf0*/  BRA `(.L_x_10) ;  /* 0xfffffffc00fc7947 */ /* 0x000fc0000383ffff */
[----:B------:R-:W-:-:S00]  /*3d00*/  NOP ;  /* 0x0000000000007918 */ /* 0x000fc00000000000 */
[----:B------:R-:W-:-:S00]  /*3d10*/  NOP ;  /* 0x0000000000007918 */ /* 0x000fc00000000000 */
[----:B------:R-:W-:-:S00]  /*3d20*/  NOP ;  /* 0x0000000000007918 */ /* 0x000fc00000000000 */
[----:B------:R-:W-:-:S00]  /*3d30*/  NOP ;  /* 0x0000000000007918 */ /* 0x000fc00000000000 */
[----:B------:R-:W-:-:S00]  /*3d40*/  NOP ;  /* 0x0000000000007918 */ /* 0x000fc00000000000 */
[----:B------:R-:W-:-:S00]  /*3d50*/  NOP ;  /* 0x0000000000007918 */ /* 0x000fc00000000000 */
[----:B------:R-:W-:-:S00]  /*3d60*/  NOP ;  /* 0x0000000000007918 */ /* 0x000fc00000000000 */
[----:B------:R-:W-:-:S00]  /*3d70*/  NOP ;  /* 0x0000000000007918 */ /* 0x000fc00000000000 */
.L_x_11:


//--------------------- .nv.shared.reserved.0     --------------------------
	.section	.nv.shared.reserved.0,"aw",@nobits
	.weak		__nv_reservedSMEM_offset_0_alias
	.size		__nv_reservedSMEM_offset_0_alias, 0, 64
	.other		__nv_reservedSMEM_offset_0_alias,@"STO_CUDA_RESERVED_SHARED STV_DEFAULT"
__nv_reservedSMEM_offset_0_alias:
	.zero		0
	.zero		64


//--------------------- .nv.constant0._Z6KeccakPciP5INTER --------------------------
	.section	.nv.constant0._Z6KeccakPciP5INTER,"a",@progbits
	.sectionflags	@""
	.align	4
.nv.constant0._Z6KeccakPciP5INTER:
	.zero		920


//--------------------- SYMBOLS --------------------------

	.type		.nv.reservedSmem.offset0,@object
	.size		.nv.reservedSmem.offset0,0x4
